//
// Generated by NVIDIA NVVM Compiler
//
// Compiler Build ID: CL-36424714
// Cuda compilation tools, release 13.0, V13.0.88
// Based on NVVM 20.0.0
//

.version 9.0
.target sm_100
.address_size 64

	// .globl	_Z8genGaussPfif
// _ZZ8genGaussPfifE3sum has been demoted
// _ZZ9gaussBlurPfS_iiS_iE3gau has been demoted
// _ZZ18edgeTraceOptimizedPfS_S_iiiffE8tempPing has been demoted
.extern .shared .align 16 .b8 temp[];

.visible .entry _Z8genGaussPfif(
	.param .u64 .ptr .align 1 _Z8genGaussPfif_param_0,
	.param .u32 _Z8genGaussPfif_param_1,
	.param .f32 _Z8genGaussPfif_param_2
)
{
	.reg .pred 	%p<4>;
	.reg .b32 	%r<20>;
	.reg .b32 	%f<11>;
	.reg .b64 	%rd<5>;
	.reg .b64 	%fd<10>;
	// demoted variable
	.shared .align 4 .f32 _ZZ8genGaussPfifE3sum;
	ld.param.u64 	%rd2, [_Z8genGaussPfif_param_0];
	ld.param.u32 	%r4, [_Z8genGaussPfif_param_1];
	ld.param.f32 	%f1, [_Z8genGaussPfif_param_2];
	cvta.to.global.u64 	%rd3, %rd2;
	mov.b32 	%r5, 0;
	st.shared.u32 	[_ZZ8genGaussPfifE3sum], %r5;
	mov.u32 	%r6, %ctaid.x;
	mov.u32 	%r7, %ntid.x;
	mov.u32 	%r8, %tid.x;
	mad.lo.s32 	%r1, %r6, %r7, %r8;
	mov.u32 	%r9, %ctaid.y;
	mov.u32 	%r10, %ntid.y;
	mov.u32 	%r11, %tid.y;
	mad.lo.s32 	%r12, %r9, %r10, %r11;
	max.s32 	%r13, %r1, %r12;
	setp.lt.s32 	%p1, %r13, %r4;
	setp.ge.s32 	%p2, %r13, %r4;
	mad.lo.s32 	%r14, %r4, %r12, %r1;
	mul.wide.s32 	%rd4, %r14, 4;
	add.s64 	%rd1, %rd3, %rd4;
	@%p2 bra 	$L__BB0_2;
	shr.u32 	%r15, %r4, 1;
	sub.s32 	%r16, %r1, %r15;
	sub.s32 	%r17, %r12, %r15;
	mul.lo.s32 	%r18, %r17, %r17;
	mad.lo.s32 	%r19, %r16, %r16, %r18;
	cvt.rn.f64.u32 	%fd1, %r19;
	mul.f64 	%fd2, %fd1, 0dBFE0000000000000;
	mul.f32 	%f2, %f1, %f1;
	cvt.f64.f32 	%fd3, %f2;
	div.rn.f64 	%fd4, %fd2, %fd3;
	cvt.rn.f32.f64 	%f3, %fd4;
	mul.f32 	%f4, %f3, 0f3FB8AA3B;
	ex2.approx.f32 	%f5, %f4;
	cvt.f64.f32 	%fd5, %f5;
	cvt.f64.f32 	%fd6, %f1;
	mul.f64 	%fd7, %fd6, 0d401921FB4D12D84A;
	mul.f64 	%fd8, %fd7, %fd6;
	div.rn.f64 	%fd9, %fd5, %fd8;
	cvt.rn.f32.f64 	%f6, %fd9;
	st.global.f32 	[%rd1], %f6;
	atom.shared.add.f32 	%f7, [_ZZ8genGaussPfifE3sum], %f6;
$L__BB0_2:
	bar.sync 	0;
	not.pred 	%p3, %p1;
	@%p3 bra 	$L__BB0_4;
	ld.global.f32 	%f8, [%rd1];
	ld.shared.f32 	%f9, [_ZZ8genGaussPfifE3sum];
	div.rn.f32 	%f10, %f8, %f9;
	st.global.f32 	[%rd1], %f10;
$L__BB0_4:
	ret;

}
	// .globl	_Z13rgb2grayscaleP6uchar3iiPf
.visible .entry _Z13rgb2grayscaleP6uchar3iiPf(
	.param .u64 .ptr .align 1 _Z13rgb2grayscaleP6uchar3iiPf_param_0,
	.param .u32 _Z13rgb2grayscaleP6uchar3iiPf_param_1,
	.param .u32 _Z13rgb2grayscaleP6uchar3iiPf_param_2,
	.param .u64 .ptr .align 1 _Z13rgb2grayscaleP6uchar3iiPf_param_3
)
{
	.reg .pred 	%p<4>;
	.reg .b16 	%rs<4>;
	.reg .b32 	%r<14>;
	.reg .b32 	%f<2>;
	.reg .b64 	%rd<9>;
	.reg .b64 	%fd<7>;

	ld.param.u64 	%rd1, [_Z13rgb2grayscaleP6uchar3iiPf_param_0];
	ld.param.u32 	%r2, [_Z13rgb2grayscaleP6uchar3iiPf_param_1];
	ld.param.u32 	%r3, [_Z13rgb2grayscaleP6uchar3iiPf_param_2];
	ld.param.u64 	%rd2, [_Z13rgb2grayscaleP6uchar3iiPf_param_3];
	mov.u32 	%r5, %ctaid.x;
	mov.u32 	%r6, %ntid.x;
	mov.u32 	%r7, %tid.x;
	mad.lo.s32 	%r8, %r5, %r6, %r7;
	mov.u32 	%r9, %ctaid.y;
	mov.u32 	%r10, %ntid.y;
	mov.u32 	%r11, %tid.y;
	mad.lo.s32 	%r12, %r9, %r10, %r11;
	mad.lo.s32 	%r1, %r2, %r12, %r8;
	setp.ge.s32 	%p1, %r8, %r2;
	setp.ge.s32 	%p2, %r12, %r3;
	or.pred  	%p3, %p1, %p2;
	@%p3 bra 	$L__BB1_2;
	cvta.to.global.u64 	%rd3, %rd1;
	cvta.to.global.u64 	%rd4, %rd2;
	mul.wide.s32 	%rd5, %r1, 3;
	add.s64 	%rd6, %rd3, %rd5;
	ld.global.u8 	%rs1, [%rd6];
	cvt.rn.f64.u16 	%fd1, %rs1;
	ld.global.u8 	%rs2, [%rd6+1];
	cvt.rn.f64.u16 	%fd2, %rs2;
	mul.f64 	%fd3, %fd2, 0d3FE2C8B439581062;
	fma.rn.f64 	%fd4, %fd1, 0d3FD322D0E5604189, %fd3;
	ld.global.u8 	%rs3, [%rd6+2];
	cvt.rn.f64.u16 	%fd5, %rs3;
	fma.rn.f64 	%fd6, %fd5, 0d3FBD2F1A9FBE76C9, %fd4;
	cvt.rn.f32.f64 	%f1, %fd6;
	mul.wide.s32 	%rd7, %r1, 4;
	add.s64 	%rd8, %rd4, %rd7;
	st.global.f32 	[%rd8], %f1;
$L__BB1_2:
	ret;

}
	// .globl	_Z9gaussBlurPfS_iiS_i
.visible .entry _Z9gaussBlurPfS_iiS_i(
	.param .u64 .ptr .align 1 _Z9gaussBlurPfS_iiS_i_param_0,
	.param .u64 .ptr .align 1 _Z9gaussBlurPfS_iiS_i_param_1,
	.param .u32 _Z9gaussBlurPfS_iiS_i_param_2,
	.param .u32 _Z9gaussBlurPfS_iiS_i_param_3,
	.param .u64 .ptr .align 1 _Z9gaussBlurPfS_iiS_i_param_4,
	.param .u32 _Z9gaussBlurPfS_iiS_i_param_5
)
{
	.reg .pred 	%p<82>;
	.reg .b32 	%r<31>;
	.reg .b32 	%f<128>;
	.reg .b64 	%rd<21>;
	// demoted variable
	.shared .align 4 .b8 _ZZ9gaussBlurPfS_iiS_iE3gau[100];
	ld.param.u64 	%rd9, [_Z9gaussBlurPfS_iiS_i_param_0];
	ld.param.u64 	%rd7, [_Z9gaussBlurPfS_iiS_i_param_1];
	ld.param.u32 	%r9, [_Z9gaussBlurPfS_iiS_i_param_2];
	ld.param.u32 	%r10, [_Z9gaussBlurPfS_iiS_i_param_3];
	ld.param.u64 	%rd8, [_Z9gaussBlurPfS_iiS_i_param_4];
	cvta.to.global.u64 	%rd1, %rd9;
	mov.u32 	%r11, %ctaid.x;
	mov.u32 	%r12, %ntid.x;
	mov.u32 	%r1, %tid.x;
	mad.lo.s32 	%r2, %r11, %r12, %r1;
	mov.u32 	%r13, %ctaid.y;
	mov.u32 	%r14, %ntid.y;
	mov.u32 	%r15, %tid.y;
	mad.lo.s32 	%r4, %r13, %r14, %r15;
	mad.lo.s32 	%r5, %r9, %r4, %r2;
	max.u32 	%r16, %r1, %r15;
	setp.gt.u32 	%p6, %r16, 4;
	@%p6 bra 	$L__BB2_2;
	cvta.to.global.u64 	%rd10, %rd8;
	mad.lo.s32 	%r17, %r15, 5, %r1;
	mul.wide.u32 	%rd11, %r17, 4;
	add.s64 	%rd12, %rd10, %rd11;
	ld.global.f32 	%f51, [%rd12];
	mov.u32 	%r18, _ZZ9gaussBlurPfS_iiS_iE3gau;
	mad.lo.s32 	%r19, %r15, 20, %r18;
	shl.b32 	%r20, %r1, 2;
	add.s32 	%r21, %r19, %r20;
	st.shared.f32 	[%r21], %f51;
$L__BB2_2:
	bar.sync 	0;
	setp.ge.s32 	%p7, %r2, %r9;
	setp.ge.s32 	%p8, %r4, %r10;
	or.pred  	%p9, %p7, %p8;
	@%p9 bra 	$L__BB2_54;
	add.s32 	%r22, %r4, -2;
	setp.lt.s32 	%p10, %r22, %r10;
	setp.gt.u32 	%p11, %r4, 1;
	and.pred  	%p1, %p10, %p11;
	shl.b32 	%r23, %r9, 1;
	sub.s32 	%r24, %r5, %r23;
	add.s32 	%r25, %r2, -2;
	setp.lt.s32 	%p12, %r25, %r9;
	setp.gt.s32 	%p13, %r2, 1;
	and.pred  	%p2, %p12, %p13;
	and.pred  	%p15, %p1, %p2;
	mul.wide.s32 	%rd13, %r24, 4;
	add.s64 	%rd2, %rd1, %rd13;
	mov.f32 	%f104, 0f00000000;
	not.pred 	%p16, %p15;
	@%p16 bra 	$L__BB2_5;
	ld.shared.f32 	%f53, [_ZZ9gaussBlurPfS_iiS_iE3gau];
	ld.global.f32 	%f54, [%rd2+-8];
	fma.rn.f32 	%f104, %f53, %f54, 0f00000000;
$L__BB2_5:
	setp.le.s32 	%p17, %r2, %r9;
	setp.gt.s32 	%p18, %r2, 0;
	and.pred  	%p3, %p17, %p18;
	and.pred  	%p19, %p1, %p3;
	not.pred 	%p20, %p19;
	@%p20 bra 	$L__BB2_7;
	ld.shared.f32 	%f55, [_ZZ9gaussBlurPfS_iiS_iE3gau+4];
	ld.global.f32 	%f56, [%rd2+-4];
	fma.rn.f32 	%f104, %f55, %f56, %f104;
$L__BB2_7:
	setp.lt.s32 	%p21, %r2, 0;
	not.pred 	%p22, %p1;
	or.pred  	%p23, %p22, %p21;
	@%p23 bra 	$L__BB2_9;
	ld.shared.f32 	%f57, [_ZZ9gaussBlurPfS_iiS_iE3gau+8];
	ld.global.f32 	%f58, [%rd2];
	fma.rn.f32 	%f104, %f57, %f58, %f104;
$L__BB2_9:
	add.s32 	%r26, %r2, 1;
	setp.lt.s32 	%p24, %r26, %r9;
	setp.gt.s32 	%p25, %r2, -2;
	and.pred  	%p4, %p24, %p25;
	and.pred  	%p26, %p1, %p4;
	not.pred 	%p27, %p26;
	@%p27 bra 	$L__BB2_11;
	ld.shared.f32 	%f59, [_ZZ9gaussBlurPfS_iiS_iE3gau+12];
	ld.global.f32 	%f60, [%rd2+4];
	fma.rn.f32 	%f104, %f59, %f60, %f104;
$L__BB2_11:
	add.s32 	%r27, %r2, 2;
	setp.lt.s32 	%p28, %r27, %r9;
	setp.gt.s32 	%p29, %r2, -3;
	and.pred  	%p5, %p28, %p29;
	and.pred  	%p30, %p1, %p5;
	not.pred 	%p31, %p30;
	@%p31 bra 	$L__BB2_13;
	ld.shared.f32 	%f61, [_ZZ9gaussBlurPfS_iiS_iE3gau+16];
	ld.global.f32 	%f62, [%rd2+8];
	fma.rn.f32 	%f104, %f61, %f62, %f104;
$L__BB2_13:
	add.s32 	%r6, %r4, -1;
	setp.ge.u32 	%p32, %r6, %r10;
	sub.s32 	%r28, %r5, %r9;
	not.pred 	%p33, %p2;
	mul.wide.s32 	%rd14, %r28, 4;
	add.s64 	%rd3, %rd1, %rd14;
	or.pred  	%p34, %p32, %p33;
	@%p34 bra 	$L__BB2_15;
	ld.shared.f32 	%f63, [_ZZ9gaussBlurPfS_iiS_iE3gau+20];
	ld.global.f32 	%f64, [%rd3+-8];
	fma.rn.f32 	%f104, %f63, %f64, %f104;
$L__BB2_15:
	setp.ge.u32 	%p35, %r6, %r10;
	not.pred 	%p36, %p3;
	or.pred  	%p37, %p35, %p36;
	@%p37 bra 	$L__BB2_17;
	ld.shared.f32 	%f65, [_ZZ9gaussBlurPfS_iiS_iE3gau+24];
	ld.global.f32 	%f66, [%rd3+-4];
	fma.rn.f32 	%f104, %f65, %f66, %f104;
$L__BB2_17:
	setp.ge.u32 	%p38, %r6, %r10;
	setp.lt.s32 	%p39, %r2, 0;
	or.pred  	%p40, %p38, %p39;
	@%p40 bra 	$L__BB2_19;
	ld.shared.f32 	%f67, [_ZZ9gaussBlurPfS_iiS_iE3gau+28];
	ld.global.f32 	%f68, [%rd3];
	fma.rn.f32 	%f104, %f67, %f68, %f104;
$L__BB2_19:
	setp.ge.u32 	%p41, %r6, %r10;
	not.pred 	%p42, %p4;
	or.pred  	%p43, %p41, %p42;
	@%p43 bra 	$L__BB2_21;
	ld.shared.f32 	%f69, [_ZZ9gaussBlurPfS_iiS_iE3gau+32];
	ld.global.f32 	%f70, [%rd3+4];
	fma.rn.f32 	%f104, %f69, %f70, %f104;
$L__BB2_21:
	setp.ge.u32 	%p44, %r6, %r10;
	not.pred 	%p45, %p5;
	or.pred  	%p46, %p44, %p45;
	@%p46 bra 	$L__BB2_23;
	ld.shared.f32 	%f71, [_ZZ9gaussBlurPfS_iiS_iE3gau+36];
	ld.global.f32 	%f72, [%rd3+8];
	fma.rn.f32 	%f104, %f71, %f72, %f104;
$L__BB2_23:
	mul.wide.s32 	%rd15, %r5, 4;
	add.s64 	%rd4, %rd1, %rd15;
	not.pred 	%p47, %p2;
	@%p47 bra 	$L__BB2_25;
	ld.shared.f32 	%f73, [_ZZ9gaussBlurPfS_iiS_iE3gau+40];
	ld.global.f32 	%f74, [%rd4+-8];
	fma.rn.f32 	%f104, %f73, %f74, %f104;
$L__BB2_25:
	not.pred 	%p48, %p3;
	@%p48 bra 	$L__BB2_27;
	ld.shared.f32 	%f75, [_ZZ9gaussBlurPfS_iiS_iE3gau+44];
	ld.global.f32 	%f76, [%rd4+-4];
	fma.rn.f32 	%f104, %f75, %f76, %f104;
$L__BB2_27:
	setp.lt.s32 	%p49, %r2, 0;
	@%p49 bra 	$L__BB2_29;
	ld.shared.f32 	%f77, [_ZZ9gaussBlurPfS_iiS_iE3gau+48];
	ld.global.f32 	%f78, [%rd4];
	fma.rn.f32 	%f104, %f77, %f78, %f104;
$L__BB2_29:
	not.pred 	%p50, %p4;
	@%p50 bra 	$L__BB2_31;
	ld.shared.f32 	%f79, [_ZZ9gaussBlurPfS_iiS_iE3gau+52];
	ld.global.f32 	%f80, [%rd4+4];
	fma.rn.f32 	%f104, %f79, %f80, %f104;
$L__BB2_31:
	@%p45 bra 	$L__BB2_33;
	ld.shared.f32 	%f81, [_ZZ9gaussBlurPfS_iiS_iE3gau+56];
	ld.global.f32 	%f82, [%rd4+8];
	fma.rn.f32 	%f104, %f81, %f82, %f104;
$L__BB2_33:
	add.s32 	%r7, %r4, 1;
	setp.ge.u32 	%p52, %r7, %r10;
	not.pred 	%p53, %p2;
	mul.wide.s32 	%rd16, %r9, 4;
	add.s64 	%rd5, %rd4, %rd16;
	or.pred  	%p54, %p52, %p53;
	@%p54 bra 	$L__BB2_35;
	ld.shared.f32 	%f83, [_ZZ9gaussBlurPfS_iiS_iE3gau+60];
	ld.global.f32 	%f84, [%rd5+-8];
	fma.rn.f32 	%f104, %f83, %f84, %f104;
$L__BB2_35:
	setp.ge.u32 	%p55, %r7, %r10;
	not.pred 	%p56, %p3;
	or.pred  	%p57, %p55, %p56;
	@%p57 bra 	$L__BB2_37;
	ld.shared.f32 	%f85, [_ZZ9gaussBlurPfS_iiS_iE3gau+64];
	ld.global.f32 	%f86, [%rd5+-4];
	fma.rn.f32 	%f104, %f85, %f86, %f104;
$L__BB2_37:
	setp.ge.u32 	%p58, %r7, %r10;
	setp.lt.s32 	%p59, %r2, 0;
	or.pred  	%p60, %p58, %p59;
	@%p60 bra 	$L__BB2_39;
	ld.shared.f32 	%f87, [_ZZ9gaussBlurPfS_iiS_iE3gau+68];
	ld.global.f32 	%f88, [%rd5];
	fma.rn.f32 	%f104, %f87, %f88, %f104;
$L__BB2_39:
	setp.ge.u32 	%p61, %r7, %r10;
	not.pred 	%p62, %p4;
	or.pred  	%p63, %p61, %p62;
	@%p63 bra 	$L__BB2_41;
	ld.shared.f32 	%f89, [_ZZ9gaussBlurPfS_iiS_iE3gau+72];
	ld.global.f32 	%f90, [%rd5+4];
	fma.rn.f32 	%f104, %f89, %f90, %f104;
$L__BB2_41:
	setp.ge.u32 	%p64, %r7, %r10;
	not.pred 	%p65, %p5;
	or.pred  	%p66, %p64, %p65;
	@%p66 bra 	$L__BB2_43;
	ld.shared.f32 	%f91, [_ZZ9gaussBlurPfS_iiS_iE3gau+76];
	ld.global.f32 	%f92, [%rd5+8];
	fma.rn.f32 	%f104, %f91, %f92, %f104;
$L__BB2_43:
	add.s32 	%r8, %r4, 2;
	setp.ge.u32 	%p67, %r8, %r10;
	add.s32 	%r29, %r9, %r5;
	add.s32 	%r30, %r29, %r9;
	not.pred 	%p68, %p2;
	mul.wide.s32 	%rd17, %r30, 4;
	add.s64 	%rd6, %rd1, %rd17;
	or.pred  	%p69, %p67, %p68;
	@%p69 bra 	$L__BB2_45;
	ld.shared.f32 	%f93, [_ZZ9gaussBlurPfS_iiS_iE3gau+80];
	ld.global.f32 	%f94, [%rd6+-8];
	fma.rn.f32 	%f104, %f93, %f94, %f104;
$L__BB2_45:
	setp.ge.u32 	%p70, %r8, %r10;
	not.pred 	%p71, %p3;
	or.pred  	%p72, %p70, %p71;
	@%p72 bra 	$L__BB2_47;
	ld.shared.f32 	%f95, [_ZZ9gaussBlurPfS_iiS_iE3gau+84];
	ld.global.f32 	%f96, [%rd6+-4];
	fma.rn.f32 	%f104, %f95, %f96, %f104;
$L__BB2_47:
	setp.ge.u32 	%p73, %r8, %r10;
	setp.lt.s32 	%p74, %r2, 0;
	or.pred  	%p75, %p73, %p74;
	@%p75 bra 	$L__BB2_49;
	ld.shared.f32 	%f97, [_ZZ9gaussBlurPfS_iiS_iE3gau+88];
	ld.global.f32 	%f98, [%rd6];
	fma.rn.f32 	%f104, %f97, %f98, %f104;
$L__BB2_49:
	setp.ge.u32 	%p76, %r8, %r10;
	not.pred 	%p77, %p4;
	or.pred  	%p78, %p76, %p77;
	@%p78 bra 	$L__BB2_51;
	ld.shared.f32 	%f99, [_ZZ9gaussBlurPfS_iiS_iE3gau+92];
	ld.global.f32 	%f100, [%rd6+4];
	fma.rn.f32 	%f104, %f99, %f100, %f104;
$L__BB2_51:
	setp.ge.u32 	%p79, %r8, %r10;
	or.pred  	%p81, %p79, %p65;
	@%p81 bra 	$L__BB2_53;
	ld.shared.f32 	%f101, [_ZZ9gaussBlurPfS_iiS_iE3gau+96];
	ld.global.f32 	%f102, [%rd6+8];
	fma.rn.f32 	%f104, %f101, %f102, %f104;
$L__BB2_53:
	cvta.to.global.u64 	%rd18, %rd7;
	add.s64 	%rd20, %rd18, %rd15;
	st.global.f32 	[%rd20], %f104;
$L__BB2_54:
	ret;

}
	// .globl	_Z12calcGradientPfS_S_S_ii
.visible .entry _Z12calcGradientPfS_S_S_ii(
	.param .u64 .ptr .align 1 _Z12calcGradientPfS_S_S_ii_param_0,
	.param .u64 .ptr .align 1 _Z12calcGradientPfS_S_S_ii_param_1,
	.param .u64 .ptr .align 1 _Z12calcGradientPfS_S_S_ii_param_2,
	.param .u64 .ptr .align 1 _Z12calcGradientPfS_S_S_ii_param_3,
	.param .u32 _Z12calcGradientPfS_S_S_ii_param_4,
	.param .u32 _Z12calcGradientPfS_S_S_ii_param_5
)
{
	.reg .pred 	%p<10>;
	.reg .b32 	%r<17>;
	.reg .b32 	%f<11>;
	.reg .b64 	%rd<18>;

	ld.param.u64 	%rd2, [_Z12calcGradientPfS_S_S_ii_param_0];
	ld.param.u64 	%rd5, [_Z12calcGradientPfS_S_S_ii_param_1];
	ld.param.u64 	%rd3, [_Z12calcGradientPfS_S_S_ii_param_2];
	ld.param.u64 	%rd4, [_Z12calcGradientPfS_S_S_ii_param_3];
	ld.param.u32 	%r6, [_Z12calcGradientPfS_S_S_ii_param_4];
	ld.param.u32 	%r8, [_Z12calcGradientPfS_S_S_ii_param_5];
	cvta.to.global.u64 	%rd1, %rd5;
	mov.u32 	%r9, %ctaid.x;
	mov.u32 	%r10, %ntid.x;
	mov.u32 	%r11, %tid.x;
	mad.lo.s32 	%r1, %r9, %r10, %r11;
	mov.u32 	%r12, %ctaid.y;
	mov.u32 	%r13, %ntid.y;
	mov.u32 	%r14, %tid.y;
	mad.lo.s32 	%r15, %r12, %r13, %r14;
	mad.lo.s32 	%r3, %r6, %r15, %r1;
	add.s32 	%r4, %r6, -1;
	setp.ge.s32 	%p1, %r1, %r4;
	add.s32 	%r5, %r8, -1;
	setp.ge.s32 	%p2, %r15, %r5;
	or.pred  	%p3, %p1, %p2;
	@%p3 bra 	$L__BB3_2;
	cvta.to.global.u64 	%rd6, %rd2;
	cvta.to.global.u64 	%rd7, %rd3;
	cvta.to.global.u64 	%rd8, %rd4;
	mul.wide.s32 	%rd9, %r3, 4;
	add.s64 	%rd10, %rd6, %rd9;
	ld.global.f32 	%f1, [%rd10+4];
	ld.global.f32 	%f2, [%rd10];
	sub.f32 	%f3, %f1, %f2;
	add.s64 	%rd11, %rd7, %rd9;
	st.global.f32 	[%rd11], %f3;
	mul.wide.s32 	%rd12, %r6, 4;
	add.s64 	%rd13, %rd10, %rd12;
	ld.global.f32 	%f4, [%rd13];
	ld.global.f32 	%f5, [%rd10];
	sub.f32 	%f6, %f4, %f5;
	add.s64 	%rd14, %rd8, %rd9;
	st.global.f32 	[%rd14], %f6;
	ld.global.f32 	%f7, [%rd11];
	mul.f32 	%f8, %f7, %f7;
	fma.rn.f32 	%f9, %f6, %f6, %f8;
	sqrt.rn.f32 	%f10, %f9;
	add.s64 	%rd15, %rd1, %rd9;
	st.global.f32 	[%rd15], %f10;
$L__BB3_2:
	setp.ge.s32 	%p4, %r1, %r6;
	setp.ge.s32 	%p5, %r15, %r8;
	or.pred  	%p6, %p4, %p5;
	@%p6 bra 	$L__BB3_5;
	setp.ne.s32 	%p7, %r1, %r4;
	setp.ne.s32 	%p8, %r15, %r5;
	and.pred  	%p9, %p7, %p8;
	@%p9 bra 	$L__BB3_5;
	mul.wide.s32 	%rd16, %r3, 4;
	add.s64 	%rd17, %rd1, %rd16;
	mov.b32 	%r16, 0;
	st.global.u32 	[%rd17], %r16;
$L__BB3_5:
	ret;

}
	// .globl	_Z14nonMaxRestrainPfS_S_S_ii
.visible .entry _Z14nonMaxRestrainPfS_S_S_ii(
	.param .u64 .ptr .align 1 _Z14nonMaxRestrainPfS_S_S_ii_param_0,
	.param .u64 .ptr .align 1 _Z14nonMaxRestrainPfS_S_S_ii_param_1,
	.param .u64 .ptr .align 1 _Z14nonMaxRestrainPfS_S_S_ii_param_2,
	.param .u64 .ptr .align 1 _Z14nonMaxRestrainPfS_S_S_ii_param_3,
	.param .u32 _Z14nonMaxRestrainPfS_S_S_ii_param_4,
	.param .u32 _Z14nonMaxRestrainPfS_S_S_ii_param_5
)
{
	.reg .pred 	%p<15>;
	.reg .b32 	%r<28>;
	.reg .b32 	%f<35>;
	.reg .b64 	%rd<31>;

	ld.param.u64 	%rd7, [_Z14nonMaxRestrainPfS_S_S_ii_param_0];
	ld.param.u64 	%rd8, [_Z14nonMaxRestrainPfS_S_S_ii_param_1];
	ld.param.u64 	%rd5, [_Z14nonMaxRestrainPfS_S_S_ii_param_2];
	ld.param.u64 	%rd6, [_Z14nonMaxRestrainPfS_S_S_ii_param_3];
	ld.param.u32 	%r3, [_Z14nonMaxRestrainPfS_S_S_ii_param_4];
	ld.param.u32 	%r4, [_Z14nonMaxRestrainPfS_S_S_ii_param_5];
	cvta.to.global.u64 	%rd1, %rd8;
	cvta.to.global.u64 	%rd2, %rd7;
	mov.u32 	%r6, %ctaid.x;
	mov.u32 	%r7, %ntid.x;
	mov.u32 	%r8, %tid.x;
	mad.lo.s32 	%r9, %r6, %r7, %r8;
	mov.u32 	%r10, %ctaid.y;
	mov.u32 	%r11, %ntid.y;
	mov.u32 	%r12, %tid.y;
	mad.lo.s32 	%r13, %r10, %r11, %r12;
	mad.lo.s32 	%r1, %r3, %r13, %r9;
	add.s32 	%r15, %r3, -2;
	setp.ge.s32 	%p1, %r9, %r15;
	add.s32 	%r16, %r4, -2;
	setp.ge.s32 	%p2, %r13, %r16;
	or.pred  	%p3, %p1, %p2;
	setp.lt.s32 	%p4, %r9, 1;
	or.pred  	%p5, %p4, %p3;
	setp.eq.s32 	%p6, %r13, 0;
	or.pred  	%p7, %p5, %p6;
	@%p7 bra 	$L__BB4_13;
	mul.wide.s32 	%rd9, %r1, 4;
	add.s64 	%rd3, %rd2, %rd9;
	ld.global.f32 	%f1, [%rd3];
	abs.f32 	%f20, %f1;
	setp.gtu.f32 	%p8, %f20, 0f2EDBE6FF;
	@%p8 bra 	$L__BB4_3;
	add.s64 	%rd11, %rd1, %rd9;
	mov.b32 	%r17, 0;
	st.global.u32 	[%rd11], %r17;
	bra.uni 	$L__BB4_13;
$L__BB4_3:
	cvta.to.global.u64 	%rd12, %rd5;
	add.s64 	%rd14, %rd12, %rd9;
	ld.global.f32 	%f2, [%rd14];
	abs.f32 	%f3, %f2;
	cvta.to.global.u64 	%rd15, %rd6;
	add.s64 	%rd16, %rd15, %rd9;
	ld.global.f32 	%f4, [%rd16];
	abs.f32 	%f5, %f4;
	setp.leu.f32 	%p9, %f5, %f3;
	@%p9 bra 	$L__BB4_7;
	div.rn.f32 	%f34, %f3, %f5;
	sub.s32 	%r21, %r1, %r3;
	mul.wide.s32 	%rd22, %r21, 4;
	add.s64 	%rd4, %rd2, %rd22;
	ld.global.f32 	%f32, [%rd4];
	mul.wide.s32 	%rd23, %r3, 4;
	add.s64 	%rd24, %rd3, %rd23;
	ld.global.f32 	%f31, [%rd24];
	mul.f32 	%f22, %f2, %f4;
	setp.leu.f32 	%p11, %f22, 0f00000000;
	@%p11 bra 	$L__BB4_6;
	ld.global.f32 	%f33, [%rd4+-4];
	mov.b32 	%r27, 1;
	bra.uni 	$L__BB4_10;
$L__BB4_6:
	ld.global.f32 	%f33, [%rd4+4];
	mov.b32 	%r27, -1;
	bra.uni 	$L__BB4_10;
$L__BB4_7:
	div.rn.f32 	%f34, %f5, %f3;
	ld.global.f32 	%f32, [%rd3+-4];
	ld.global.f32 	%f31, [%rd3+4];
	mul.f32 	%f21, %f2, %f4;
	setp.leu.f32 	%p10, %f21, 0f00000000;
	@%p10 bra 	$L__BB4_9;
	mul.wide.s32 	%rd19, %r3, 4;
	xor.b64  	%rd20, %rd19, -4;
	add.s64 	%rd21, %rd3, %rd20;
	ld.global.f32 	%f33, [%rd21];
	mov.b32 	%r27, 1;
	bra.uni 	$L__BB4_10;
$L__BB4_9:
	sub.s32 	%r19, %r1, %r3;
	mul.wide.s32 	%rd17, %r19, 4;
	add.s64 	%rd18, %rd2, %rd17;
	ld.global.f32 	%f33, [%rd18+4];
	mov.b32 	%r27, -1;
$L__BB4_10:
	add.s32 	%r24, %r1, %r3;
	add.s32 	%r25, %r27, %r24;
	mul.wide.s32 	%rd25, %r25, 4;
	add.s64 	%rd26, %rd2, %rd25;
	ld.global.f32 	%f23, [%rd26];
	mov.f32 	%f24, 0f3F800000;
	sub.f32 	%f25, %f24, %f34;
	mul.f32 	%f26, %f33, %f25;
	fma.rn.f32 	%f27, %f32, %f34, %f26;
	mul.f32 	%f28, %f25, %f23;
	fma.rn.f32 	%f29, %f31, %f34, %f28;
	setp.leu.f32 	%p12, %f1, %f27;
	setp.leu.f32 	%p13, %f1, %f29;
	or.pred  	%p14, %p12, %p13;
	@%p14 bra 	$L__BB4_12;
	add.s64 	%rd30, %rd1, %rd9;
	st.global.f32 	[%rd30], %f1;
	bra.uni 	$L__BB4_13;
$L__BB4_12:
	add.s64 	%rd28, %rd1, %rd9;
	mov.b32 	%r26, 0;
	st.global.u32 	[%rd28], %r26;
$L__BB4_13:
	ret;

}
	// .globl	_Z11findMaxGradPfiiS_
.visible .entry _Z11findMaxGradPfiiS_(
	.param .u64 .ptr .align 1 _Z11findMaxGradPfiiS__param_0,
	.param .u32 _Z11findMaxGradPfiiS__param_1,
	.param .u32 _Z11findMaxGradPfiiS__param_2,
	.param .u64 .ptr .align 1 _Z11findMaxGradPfiiS__param_3
)
{
	.reg .pred 	%p<9>;
	.reg .b32 	%r<26>;
	.reg .b32 	%f<8>;
	.reg .b64 	%rd<9>;

	ld.param.u64 	%rd1, [_Z11findMaxGradPfiiS__param_0];
	ld.param.u32 	%r12, [_Z11findMaxGradPfiiS__param_1];
	ld.param.u32 	%r13, [_Z11findMaxGradPfiiS__param_2];
	ld.param.u64 	%rd2, [_Z11findMaxGradPfiiS__param_3];
	mov.u32 	%r1, %tid.x;
	mov.u32 	%r23, %ntid.x;
	mov.u32 	%r3, %ctaid.x;
	mad.lo.s32 	%r4, %r23, %r3, %r1;
	mul.lo.s32 	%r14, %r13, %r12;
	setp.ge.s32 	%p1, %r4, %r14;
	shl.b32 	%r15, %r1, 2;
	mov.u32 	%r16, temp;
	add.s32 	%r5, %r16, %r15;
	@%p1 bra 	$L__BB5_2;
	cvta.to.global.u64 	%rd3, %rd1;
	mul.wide.s32 	%rd4, %r4, 4;
	add.s64 	%rd5, %rd3, %rd4;
	ld.global.f32 	%f2, [%rd5];
	st.shared.f32 	[%r5], %f2;
	bra.uni 	$L__BB5_3;
$L__BB5_2:
	mov.b32 	%r17, 0;
	st.shared.u32 	[%r5], %r17;
$L__BB5_3:
	setp.lt.u32 	%p2, %r23, 2;
	@%p2 bra 	$L__BB5_9;
	mov.u32 	%r24, %r23;
$L__BB5_5:
	mov.u32 	%r6, %r23;
	shr.u32 	%r23, %r6, 1;
	bar.sync 	0;
	setp.ge.u32 	%p3, %r1, %r23;
	@%p3 bra 	$L__BB5_8;
	ld.shared.f32 	%f3, [%r5];
	shl.b32 	%r9, %r23, 2;
	add.s32 	%r10, %r5, %r9;
	ld.shared.f32 	%f4, [%r10];
	setp.gt.f32 	%p4, %f3, %f4;
	selp.f32 	%f1, %f3, %f4, %p4;
	st.shared.f32 	[%r5], %f1;
	and.b32  	%r18, %r6, 2046;
	add.s32 	%r20, %r1, %r18;
	max.u32 	%r21, %r18, %r20;
	setp.ge.u32 	%p5, %r21, %r24;
	mov.u32 	%r24, %r23;
	@%p5 bra 	$L__BB5_8;
	add.s32 	%r22, %r10, %r9;
	ld.shared.f32 	%f5, [%r22];
	setp.gt.f32 	%p6, %f1, %f5;
	selp.f32 	%f6, %f1, %f5, %p6;
	st.shared.f32 	[%r5], %f6;
$L__BB5_8:
	setp.gt.u32 	%p7, %r6, 3;
	@%p7 bra 	$L__BB5_5;
$L__BB5_9:
	setp.ne.s32 	%p8, %r1, 0;
	@%p8 bra 	$L__BB5_11;
	ld.shared.f32 	%f7, [temp];
	cvta.to.global.u64 	%rd6, %rd2;
	mul.wide.u32 	%rd7, %r3, 4;
	add.s64 	%rd8, %rd6, %rd7;
	st.global.f32 	[%rd8], %f7;
$L__BB5_11:
	ret;

}
	// .globl	_Z9edgeTracePfS_S_iiiff
.visible .entry _Z9edgeTracePfS_S_iiiff(
	.param .u64 .ptr .align 1 _Z9edgeTracePfS_S_iiiff_param_0,
	.param .u64 .ptr .align 1 _Z9edgeTracePfS_S_iiiff_param_1,
	.param .u64 .ptr .align 1 _Z9edgeTracePfS_S_iiiff_param_2,
	.param .u32 _Z9edgeTracePfS_S_iiiff_param_3,
	.param .u32 _Z9edgeTracePfS_S_iiiff_param_4,
	.param .u32 _Z9edgeTracePfS_S_iiiff_param_5,
	.param .f32 _Z9edgeTracePfS_S_iiiff_param_6,
	.param .f32 _Z9edgeTracePfS_S_iiiff_param_7
)
{
	.reg .pred 	%p<68>;
	.reg .b32 	%r<46>;
	.reg .b32 	%f<51>;
	.reg .b64 	%rd<14>;

	ld.param.u64 	%rd5, [_Z9edgeTracePfS_S_iiiff_param_0];
	ld.param.u64 	%rd6, [_Z9edgeTracePfS_S_iiiff_param_1];
	ld.param.u64 	%rd7, [_Z9edgeTracePfS_S_iiiff_param_2];
	ld.param.u32 	%r8, [_Z9edgeTracePfS_S_iiiff_param_3];
	ld.param.u32 	%r9, [_Z9edgeTracePfS_S_iiiff_param_4];
	ld.param.u32 	%r10, [_Z9edgeTracePfS_S_iiiff_param_5];
	ld.param.f32 	%f8, [_Z9edgeTracePfS_S_iiiff_param_6];
	ld.param.f32 	%f9, [_Z9edgeTracePfS_S_iiiff_param_7];
	cvta.to.global.u64 	%rd8, %rd7;
	ld.global.f32 	%f10, [%rd8];
	mul.f32 	%f1, %f9, %f10;
	mul.f32 	%f2, %f8, %f10;
	setp.lt.s32 	%p2, %r10, 1;
	@%p2 bra 	$L__BB6_82;
	mov.u32 	%r11, %tid.x;
	mov.u32 	%r12, %ntid.x;
	mov.u32 	%r13, %ctaid.x;
	mad.lo.s32 	%r14, %r13, %r12, %r11;
	mov.u32 	%r15, %tid.y;
	mov.u32 	%r16, %ntid.y;
	mov.u32 	%r17, %ctaid.y;
	mad.lo.s32 	%r18, %r17, %r16, %r15;
	cvta.to.global.u64 	%rd9, %rd5;
	cvta.to.global.u64 	%rd10, %rd6;
	add.s32 	%r20, %r8, -1;
	setp.lt.s32 	%p3, %r14, %r20;
	add.s32 	%r21, %r9, -1;
	setp.lt.s32 	%p4, %r18, %r21;
	and.pred  	%p5, %p3, %p4;
	setp.gt.s32 	%p6, %r14, 0;
	and.pred  	%p7, %p6, %p5;
	setp.ne.s32 	%p8, %r18, 0;
	and.pred  	%p1, %p7, %p8;
	mad.lo.s32 	%r22, %r8, %r18, %r14;
	mul.wide.s32 	%rd11, %r22, 4;
	add.s64 	%rd1, %rd9, %rd11;
	add.s64 	%rd2, %rd10, %rd11;
	mul.wide.s32 	%rd12, %r8, 4;
	xor.b64  	%rd13, %rd12, -4;
	add.s64 	%rd3, %rd1, %rd13;
	add.s64 	%rd4, %rd1, %rd12;
	and.b32  	%r1, %r10, 3;
	setp.lt.u32 	%p9, %r10, 4;
	@%p9 bra 	$L__BB6_64;
	and.b32  	%r23, %r10, 2147483644;
	neg.s32 	%r44, %r23;
	not.pred 	%p10, %p1;
$L__BB6_3:
	bar.sync 	0;
	@%p10 bra 	$L__BB6_18;
	ld.global.f32 	%f3, [%rd1];
	setp.geu.f32 	%p11, %f3, %f1;
	@%p11 bra 	$L__BB6_6;
	mov.b32 	%r27, 0;
	st.global.u32 	[%rd2], %r27;
	bra.uni 	$L__BB6_18;
$L__BB6_6:
	setp.ltu.f32 	%p12, %f3, %f2;
	@%p12 bra 	$L__BB6_8;
	mov.b32 	%r24, 1065353216;
	st.global.u32 	[%rd2], %r24;
	bra.uni 	$L__BB6_18;
$L__BB6_8:
	ld.global.f32 	%f11, [%rd3];
	setp.ge.f32 	%p13, %f11, %f2;
	@%p13 bra 	$L__BB6_16;
	ld.global.f32 	%f12, [%rd3+4];
	setp.ge.f32 	%p14, %f12, %f2;
	@%p14 bra 	$L__BB6_16;
	ld.global.f32 	%f13, [%rd3+8];
	setp.ge.f32 	%p15, %f13, %f2;
	@%p15 bra 	$L__BB6_16;
	ld.global.f32 	%f14, [%rd1+-4];
	setp.ge.f32 	%p16, %f14, %f2;
	@%p16 bra 	$L__BB6_16;
	ld.global.f32 	%f15, [%rd1+4];
	setp.ge.f32 	%p17, %f15, %f2;
	@%p17 bra 	$L__BB6_16;
	ld.global.f32 	%f16, [%rd4+-4];
	setp.ge.f32 	%p18, %f16, %f2;
	@%p18 bra 	$L__BB6_16;
	ld.global.f32 	%f17, [%rd4];
	setp.ge.f32 	%p19, %f17, %f2;
	@%p19 bra 	$L__BB6_16;
	ld.global.f32 	%f18, [%rd4+4];
	setp.ltu.f32 	%p20, %f18, %f2;
	@%p20 bra 	$L__BB6_17;
$L__BB6_16:
	mov.b32 	%r25, 1065353216;
	st.global.u32 	[%rd2], %r25;
	st.global.f32 	[%rd1], %f2;
	bra.uni 	$L__BB6_18;
$L__BB6_17:
	mov.b32 	%r26, 0;
	st.global.u32 	[%rd2], %r26;
	st.global.f32 	[%rd1], %f2;
$L__BB6_18:
	bar.sync 	0;
	@%p10 bra 	$L__BB6_33;
	ld.global.f32 	%f4, [%rd1];
	setp.lt.f32 	%p22, %f4, %f1;
	@%p22 bra 	$L__BB6_32;
	setp.ltu.f32 	%p23, %f4, %f2;
	@%p23 bra 	$L__BB6_22;
	mov.b32 	%r28, 1065353216;
	st.global.u32 	[%rd2], %r28;
	bra.uni 	$L__BB6_33;
$L__BB6_22:
	ld.global.f32 	%f19, [%rd3];
	setp.ge.f32 	%p24, %f19, %f2;
	@%p24 bra 	$L__BB6_30;
	ld.global.f32 	%f20, [%rd3+4];
	setp.ge.f32 	%p25, %f20, %f2;
	@%p25 bra 	$L__BB6_30;
	ld.global.f32 	%f21, [%rd3+8];
	setp.ge.f32 	%p26, %f21, %f2;
	@%p26 bra 	$L__BB6_30;
	ld.global.f32 	%f22, [%rd1+-4];
	setp.ge.f32 	%p27, %f22, %f2;
	@%p27 bra 	$L__BB6_30;
	ld.global.f32 	%f23, [%rd1+4];
	setp.ge.f32 	%p28, %f23, %f2;
	@%p28 bra 	$L__BB6_30;
	ld.global.f32 	%f24, [%rd4+-4];
	setp.ge.f32 	%p29, %f24, %f2;
	@%p29 bra 	$L__BB6_30;
	ld.global.f32 	%f25, [%rd4];
	setp.ge.f32 	%p30, %f25, %f2;
	@%p30 bra 	$L__BB6_30;
	ld.global.f32 	%f26, [%rd4+4];
	setp.ltu.f32 	%p31, %f26, %f2;
	@%p31 bra 	$L__BB6_31;
$L__BB6_30:
	mov.b32 	%r29, 1065353216;
	st.global.u32 	[%rd2], %r29;
	st.global.f32 	[%rd1], %f2;
	bra.uni 	$L__BB6_33;
$L__BB6_31:
	mov.b32 	%r30, 0;
	st.global.u32 	[%rd2], %r30;
	st.global.f32 	[%rd1], %f2;
	bra.uni 	$L__BB6_33;
$L__BB6_32:
	mov.b32 	%r31, 0;
	st.global.u32 	[%rd2], %r31;
$L__BB6_33:
	bar.sync 	0;
	@%p10 bra 	$L__BB6_48;
	ld.global.f32 	%f5, [%rd1];
	setp.lt.f32 	%p33, %f5, %f1;
	@%p33 bra 	$L__BB6_47;
	setp.ltu.f32 	%p34, %f5, %f2;
	@%p34 bra 	$L__BB6_37;
	mov.b32 	%r32, 1065353216;
	st.global.u32 	[%rd2], %r32;
	bra.uni 	$L__BB6_48;
$L__BB6_37:
	ld.global.f32 	%f27, [%rd3];
	setp.ge.f32 	%p35, %f27, %f2;
	@%p35 bra 	$L__BB6_45;
	ld.global.f32 	%f28, [%rd3+4];
	setp.ge.f32 	%p36, %f28, %f2;
	@%p36 bra 	$L__BB6_45;
	ld.global.f32 	%f29, [%rd3+8];
	setp.ge.f32 	%p37, %f29, %f2;
	@%p37 bra 	$L__BB6_45;
	ld.global.f32 	%f30, [%rd1+-4];
	setp.ge.f32 	%p38, %f30, %f2;
	@%p38 bra 	$L__BB6_45;
	ld.global.f32 	%f31, [%rd1+4];
	setp.ge.f32 	%p39, %f31, %f2;
	@%p39 bra 	$L__BB6_45;
	ld.global.f32 	%f32, [%rd4+-4];
	setp.ge.f32 	%p40, %f32, %f2;
	@%p40 bra 	$L__BB6_45;
	ld.global.f32 	%f33, [%rd4];
	setp.ge.f32 	%p41, %f33, %f2;
	@%p41 bra 	$L__BB6_45;
	ld.global.f32 	%f34, [%rd4+4];
	setp.ltu.f32 	%p42, %f34, %f2;
	@%p42 bra 	$L__BB6_46;
$L__BB6_45:
	mov.b32 	%r33, 1065353216;
	st.global.u32 	[%rd2], %r33;
	st.global.f32 	[%rd1], %f2;
	bra.uni 	$L__BB6_48;
$L__BB6_46:
	mov.b32 	%r34, 0;
	st.global.u32 	[%rd2], %r34;
	st.global.f32 	[%rd1], %f2;
	bra.uni 	$L__BB6_48;
$L__BB6_47:
	mov.b32 	%r35, 0;
	st.global.u32 	[%rd2], %r35;
$L__BB6_48:
	bar.sync 	0;
	@%p10 bra 	$L__BB6_63;
	ld.global.f32 	%f6, [%rd1];
	setp.lt.f32 	%p44, %f6, %f1;
	@%p44 bra 	$L__BB6_62;
	setp.ltu.f32 	%p45, %f6, %f2;
	@%p45 bra 	$L__BB6_52;
	mov.b32 	%r36, 1065353216;
	st.global.u32 	[%rd2], %r36;
	bra.uni 	$L__BB6_63;
$L__BB6_52:
	ld.global.f32 	%f35, [%rd3];
	setp.ge.f32 	%p46, %f35, %f2;
	@%p46 bra 	$L__BB6_60;
	ld.global.f32 	%f36, [%rd3+4];
	setp.ge.f32 	%p47, %f36, %f2;
	@%p47 bra 	$L__BB6_60;
	ld.global.f32 	%f37, [%rd3+8];
	setp.ge.f32 	%p48, %f37, %f2;
	@%p48 bra 	$L__BB6_60;
	ld.global.f32 	%f38, [%rd1+-4];
	setp.ge.f32 	%p49, %f38, %f2;
	@%p49 bra 	$L__BB6_60;
	ld.global.f32 	%f39, [%rd1+4];
	setp.ge.f32 	%p50, %f39, %f2;
	@%p50 bra 	$L__BB6_60;
	ld.global.f32 	%f40, [%rd4+-4];
	setp.ge.f32 	%p51, %f40, %f2;
	@%p51 bra 	$L__BB6_60;
	ld.global.f32 	%f41, [%rd4];
	setp.ge.f32 	%p52, %f41, %f2;
	@%p52 bra 	$L__BB6_60;
	ld.global.f32 	%f42, [%rd4+4];
	setp.ltu.f32 	%p53, %f42, %f2;
	@%p53 bra 	$L__BB6_61;
$L__BB6_60:
	mov.b32 	%r37, 1065353216;
	st.global.u32 	[%rd2], %r37;
	st.global.f32 	[%rd1], %f2;
	bra.uni 	$L__BB6_63;
$L__BB6_61:
	mov.b32 	%r38, 0;
	st.global.u32 	[%rd2], %r38;
	st.global.f32 	[%rd1], %f2;
	bra.uni 	$L__BB6_63;
$L__BB6_62:
	mov.b32 	%r39, 0;
	st.global.u32 	[%rd2], %r39;
$L__BB6_63:
	add.s32 	%r44, %r44, 4;
	setp.ne.s32 	%p54, %r44, 0;
	@%p54 bra 	$L__BB6_3;
$L__BB6_64:
	setp.eq.s32 	%p55, %r1, 0;
	@%p55 bra 	$L__BB6_82;
	neg.s32 	%r45, %r1;
	not.pred 	%p56, %p1;
$L__BB6_66:
	.pragma "nounroll";
	bar.sync 	0;
	@%p56 bra 	$L__BB6_81;
	ld.global.f32 	%f7, [%rd1];
	setp.lt.f32 	%p57, %f7, %f1;
	@%p57 bra 	$L__BB6_80;
	setp.ltu.f32 	%p58, %f7, %f2;
	@%p58 bra 	$L__BB6_70;
	mov.b32 	%r40, 1065353216;
	st.global.u32 	[%rd2], %r40;
	bra.uni 	$L__BB6_81;
$L__BB6_70:
	ld.global.f32 	%f43, [%rd3];
	setp.ge.f32 	%p59, %f43, %f2;
	@%p59 bra 	$L__BB6_78;
	ld.global.f32 	%f44, [%rd3+4];
	setp.ge.f32 	%p60, %f44, %f2;
	@%p60 bra 	$L__BB6_78;
	ld.global.f32 	%f45, [%rd3+8];
	setp.ge.f32 	%p61, %f45, %f2;
	@%p61 bra 	$L__BB6_78;
	ld.global.f32 	%f46, [%rd1+-4];
	setp.ge.f32 	%p62, %f46, %f2;
	@%p62 bra 	$L__BB6_78;
	ld.global.f32 	%f47, [%rd1+4];
	setp.ge.f32 	%p63, %f47, %f2;
	@%p63 bra 	$L__BB6_78;
	ld.global.f32 	%f48, [%rd4+-4];
	setp.ge.f32 	%p64, %f48, %f2;
	@%p64 bra 	$L__BB6_78;
	ld.global.f32 	%f49, [%rd4];
	setp.ge.f32 	%p65, %f49, %f2;
	@%p65 bra 	$L__BB6_78;
	ld.global.f32 	%f50, [%rd4+4];
	setp.ltu.f32 	%p66, %f50, %f2;
	@%p66 bra 	$L__BB6_79;
$L__BB6_78:
	mov.b32 	%r41, 1065353216;
	st.global.u32 	[%rd2], %r41;
	st.global.f32 	[%rd1], %f2;
	bra.uni 	$L__BB6_81;
$L__BB6_79:
	mov.b32 	%r42, 0;
	st.global.u32 	[%rd2], %r42;
	st.global.f32 	[%rd1], %f2;
	bra.uni 	$L__BB6_81;
$L__BB6_80:
	mov.b32 	%r43, 0;
	st.global.u32 	[%rd2], %r43;
$L__BB6_81:
	add.s32 	%r45, %r45, 1;
	setp.ne.s32 	%p67, %r45, 0;
	@%p67 bra 	$L__BB6_66;
$L__BB6_82:
	ret;

}
	// .globl	_Z18edgeTraceOptimizedPfS_S_iiiff
.visible .entry _Z18edgeTraceOptimizedPfS_S_iiiff(
	.param .u64 .ptr .align 1 _Z18edgeTraceOptimizedPfS_S_iiiff_param_0,
	.param .u64 .ptr .align 1 _Z18edgeTraceOptimizedPfS_S_iiiff_param_1,
	.param .u64 .ptr .align 1 _Z18edgeTraceOptimizedPfS_S_iiiff_param_2,
	.param .u32 _Z18edgeTraceOptimizedPfS_S_iiiff_param_3,
	.param .u32 _Z18edgeTraceOptimizedPfS_S_iiiff_param_4,
	.param .u32 _Z18edgeTraceOptimizedPfS_S_iiiff_param_5,
	.param .f32 _Z18edgeTraceOptimizedPfS_S_iiiff_param_6,
	.param .f32 _Z18edgeTraceOptimizedPfS_S_iiiff_param_7
)
{
	.reg .pred 	%p<115>;
	.reg .b32 	%r<69>;
	.reg .b32 	%f<60>;
	.reg .b64 	%rd<15>;
	// demoted variable
	.shared .align 4 .b8 _ZZ18edgeTraceOptimizedPfS_S_iiiffE8tempPing[4624];
	ld.param.u64 	%rd7, [_Z18edgeTraceOptimizedPfS_S_iiiff_param_0];
	ld.param.u64 	%rd6, [_Z18edgeTraceOptimizedPfS_S_iiiff_param_1];
	ld.param.u64 	%rd8, [_Z18edgeTraceOptimizedPfS_S_iiiff_param_2];
	ld.param.u32 	%r17, [_Z18edgeTraceOptimizedPfS_S_iiiff_param_3];
	ld.param.u32 	%r20, [_Z18edgeTraceOptimizedPfS_S_iiiff_param_4];
	ld.param.u32 	%r19, [_Z18edgeTraceOptimizedPfS_S_iiiff_param_5];
	ld.param.f32 	%f8, [_Z18edgeTraceOptimizedPfS_S_iiiff_param_6];
	ld.param.f32 	%f9, [_Z18edgeTraceOptimizedPfS_S_iiiff_param_7];
	cvta.to.global.u64 	%rd1, %rd7;
	cvta.to.global.u64 	%rd9, %rd8;
	mov.u32 	%r21, %ctaid.x;
	mov.u32 	%r22, %ntid.x;
	mov.u32 	%r1, %tid.x;
	mad.lo.s32 	%r2, %r21, %r22, %r1;
	mov.u32 	%r23, %ctaid.y;
	mov.u32 	%r24, %ntid.y;
	mov.u32 	%r3, %tid.y;
	mad.lo.s32 	%r25, %r23, %r24, %r3;
	mad.lo.s32 	%r5, %r17, %r25, %r2;
	ld.global.f32 	%f10, [%rd9];
	mul.f32 	%f1, %f9, %f10;
	mul.f32 	%f2, %f8, %f10;
	setp.lt.s32 	%p2, %r2, %r17;
	setp.lt.s32 	%p3, %r25, %r20;
	and.pred  	%p1, %p2, %p3;
	mul.wide.s32 	%rd10, %r5, 4;
	add.s64 	%rd2, %rd1, %rd10;
	mov.u32 	%r26, _ZZ18edgeTraceOptimizedPfS_S_iiiffE8tempPing;
	mad.lo.s32 	%r6, %r3, 136, %r26;
	add.s32 	%r7, %r6, 136;
	shl.b32 	%r27, %r1, 2;
	add.s32 	%r8, %r7, %r27;
	not.pred 	%p4, %p1;
	@%p4 bra 	$L__BB7_2;
	ld.global.f32 	%f11, [%rd2];
	st.shared.f32 	[%r8+4], %f11;
$L__BB7_2:
	setp.ne.s32 	%p5, %r1, 0;
	@%p5 bra 	$L__BB7_6;
	setp.ge.s32 	%p6, %r25, %r20;
	setp.ge.s32 	%p7, %r2, %r17;
	setp.lt.s32 	%p8, %r2, 1;
	or.pred  	%p9, %p7, %p6;
	or.pred  	%p10, %p9, %p8;
	@%p10 bra 	$L__BB7_5;
	ld.global.f32 	%f12, [%rd2+-4];
	st.shared.f32 	[%r7], %f12;
	bra.uni 	$L__BB7_6;
$L__BB7_5:
	mov.b32 	%r28, 0;
	st.shared.u32 	[%r7], %r28;
$L__BB7_6:
	setp.ne.s32 	%p11, %r3, 0;
	sub.s32 	%r29, %r5, %r17;
	mul.wide.s32 	%rd11, %r29, 4;
	add.s64 	%rd3, %rd1, %rd11;
	add.s32 	%r9, %r26, %r27;
	@%p11 bra 	$L__BB7_10;
	setp.ge.s32 	%p12, %r25, %r20;
	setp.ge.s32 	%p13, %r2, %r17;
	setp.eq.s32 	%p14, %r25, 0;
	or.pred  	%p15, %p13, %p12;
	or.pred  	%p16, %p15, %p14;
	@%p16 bra 	$L__BB7_9;
	ld.global.f32 	%f13, [%rd3];
	st.shared.f32 	[%r9+4], %f13;
	bra.uni 	$L__BB7_10;
$L__BB7_9:
	mov.b32 	%r32, 0;
	st.shared.u32 	[%r9+4], %r32;
$L__BB7_10:
	setp.ne.s32 	%p17, %r1, 31;
	@%p17 bra 	$L__BB7_14;
	setp.ge.s32 	%p18, %r25, %r20;
	add.s32 	%r33, %r17, -1;
	setp.ge.s32 	%p19, %r2, %r33;
	or.pred  	%p20, %p19, %p18;
	@%p20 bra 	$L__BB7_13;
	ld.global.f32 	%f14, [%rd2+4];
	st.shared.f32 	[%r6+268], %f14;
	bra.uni 	$L__BB7_14;
$L__BB7_13:
	mov.b32 	%r34, 0;
	st.shared.u32 	[%r6+268], %r34;
$L__BB7_14:
	setp.ne.s32 	%p21, %r3, 31;
	mul.wide.s32 	%rd12, %r17, 4;
	add.s64 	%rd4, %rd2, %rd12;
	@%p21 bra 	$L__BB7_18;
	setp.ge.s32 	%p22, %r2, %r17;
	add.s32 	%r35, %r20, -1;
	setp.ge.s32 	%p23, %r25, %r35;
	or.pred  	%p24, %p22, %p23;
	@%p24 bra 	$L__BB7_17;
	ld.global.f32 	%f15, [%rd4];
	st.shared.f32 	[%r9+4492], %f15;
	bra.uni 	$L__BB7_18;
$L__BB7_17:
	mov.b32 	%r36, 0;
	st.shared.u32 	[%r9+4492], %r36;
$L__BB7_18:
	or.b32  	%r37, %r1, %r3;
	setp.ne.s32 	%p25, %r37, 0;
	@%p25 bra 	$L__BB7_22;
	setp.ge.s32 	%p26, %r25, %r20;
	setp.ge.s32 	%p27, %r2, %r17;
	setp.lt.s32 	%p28, %r2, 1;
	setp.eq.s32 	%p29, %r25, 0;
	or.pred  	%p30, %p28, %p29;
	or.pred  	%p31, %p30, %p27;
	or.pred  	%p32, %p31, %p26;
	@%p32 bra 	$L__BB7_21;
	ld.global.f32 	%f16, [%rd3+-4];
	st.shared.f32 	[_ZZ18edgeTraceOptimizedPfS_S_iiiffE8tempPing], %f16;
	bra.uni 	$L__BB7_22;
$L__BB7_21:
	mov.b32 	%r38, 0;
	st.shared.u32 	[_ZZ18edgeTraceOptimizedPfS_S_iiiffE8tempPing], %r38;
$L__BB7_22:
	setp.ne.s32 	%p33, %r1, 31;
	setp.ne.s32 	%p34, %r3, 0;
	or.pred  	%p35, %p33, %p34;
	@%p35 bra 	$L__BB7_26;
	setp.ge.s32 	%p50, %r25, %r20;
	setp.eq.s32 	%p51, %r25, 0;
	add.s32 	%r44, %r17, -1;
	setp.ge.s32 	%p52, %r2, %r44;
	or.pred  	%p53, %p52, %p50;
	or.pred  	%p54, %p53, %p51;
	@%p54 bra 	$L__BB7_25;
	ld.global.f32 	%f19, [%rd3+4];
	st.shared.f32 	[_ZZ18edgeTraceOptimizedPfS_S_iiiffE8tempPing+132], %f19;
	bra.uni 	$L__BB7_34;
$L__BB7_25:
	mov.b32 	%r45, 0;
	st.shared.u32 	[_ZZ18edgeTraceOptimizedPfS_S_iiiffE8tempPing+132], %r45;
	bra.uni 	$L__BB7_34;
$L__BB7_26:
	setp.ne.s32 	%p36, %r3, 31;
	setp.ne.s32 	%p37, %r1, 31;
	or.pred  	%p38, %p37, %p36;
	@%p38 bra 	$L__BB7_30;
	add.s32 	%r41, %r20, -1;
	setp.ge.s32 	%p47, %r25, %r41;
	add.s32 	%r42, %r17, -1;
	setp.ge.s32 	%p48, %r2, %r42;
	or.pred  	%p49, %p47, %p48;
	@%p49 bra 	$L__BB7_29;
	ld.global.f32 	%f18, [%rd4+4];
	st.shared.f32 	[_ZZ18edgeTraceOptimizedPfS_S_iiiffE8tempPing+4620], %f18;
	bra.uni 	$L__BB7_34;
$L__BB7_29:
	mov.b32 	%r43, 0;
	st.shared.u32 	[_ZZ18edgeTraceOptimizedPfS_S_iiiffE8tempPing+4620], %r43;
	bra.uni 	$L__BB7_34;
$L__BB7_30:
	setp.ne.s32 	%p39, %r3, 31;
	setp.ne.s32 	%p40, %r1, 0;
	or.pred  	%p41, %p40, %p39;
	@%p41 bra 	$L__BB7_34;
	setp.ge.s32 	%p42, %r2, %r17;
	setp.lt.s32 	%p43, %r2, 1;
	add.s32 	%r39, %r20, -1;
	setp.ge.s32 	%p44, %r25, %r39;
	or.pred  	%p45, %p44, %p42;
	or.pred  	%p46, %p45, %p43;
	@%p46 bra 	$L__BB7_33;
	ld.global.f32 	%f17, [%rd4+-4];
	st.shared.f32 	[_ZZ18edgeTraceOptimizedPfS_S_iiiffE8tempPing+4488], %f17;
	bra.uni 	$L__BB7_34;
$L__BB7_33:
	mov.b32 	%r40, 0;
	st.shared.u32 	[_ZZ18edgeTraceOptimizedPfS_S_iiiffE8tempPing+4488], %r40;
$L__BB7_34:
	bar.sync 	0;
	setp.lt.s32 	%p55, %r19, 1;
	@%p55 bra 	$L__BB7_116;
	cvta.to.global.u64 	%rd13, %rd6;
	add.s64 	%rd5, %rd13, %rd10;
	and.b32  	%r10, %r19, 3;
	setp.lt.u32 	%p56, %r19, 4;
	@%p56 bra 	$L__BB7_98;
	and.b32  	%r46, %r19, 2147483644;
	neg.s32 	%r67, %r46;
$L__BB7_37:
	bar.sync 	0;
	@%p4 bra 	$L__BB7_52;
	ld.shared.f32 	%f3, [%r8+4];
	setp.geu.f32 	%p58, %f3, %f1;
	@%p58 bra 	$L__BB7_40;
	mov.b32 	%r50, 0;
	st.global.u32 	[%rd5], %r50;
	bra.uni 	$L__BB7_52;
$L__BB7_40:
	setp.ltu.f32 	%p59, %f3, %f2;
	@%p59 bra 	$L__BB7_42;
	mov.b32 	%r47, 1065353216;
	st.global.u32 	[%rd5], %r47;
	bra.uni 	$L__BB7_52;
$L__BB7_42:
	ld.shared.f32 	%f20, [%r8+-136];
	setp.ge.f32 	%p60, %f20, %f2;
	@%p60 bra 	$L__BB7_50;
	ld.shared.f32 	%f21, [%r8+-132];
	setp.ge.f32 	%p61, %f21, %f2;
	@%p61 bra 	$L__BB7_50;
	ld.shared.f32 	%f22, [%r8+-128];
	setp.ge.f32 	%p62, %f22, %f2;
	@%p62 bra 	$L__BB7_50;
	ld.shared.f32 	%f23, [%r8];
	setp.ge.f32 	%p63, %f23, %f2;
	@%p63 bra 	$L__BB7_50;
	ld.shared.f32 	%f24, [%r8+8];
	setp.ge.f32 	%p64, %f24, %f2;
	@%p64 bra 	$L__BB7_50;
	ld.shared.f32 	%f25, [%r8+136];
	setp.ge.f32 	%p65, %f25, %f2;
	@%p65 bra 	$L__BB7_50;
	ld.shared.f32 	%f26, [%r8+140];
	setp.ge.f32 	%p66, %f26, %f2;
	@%p66 bra 	$L__BB7_50;
	ld.shared.f32 	%f27, [%r8+144];
	setp.ltu.f32 	%p67, %f27, %f2;
	@%p67 bra 	$L__BB7_51;
$L__BB7_50:
	mov.b32 	%r48, 1065353216;
	st.global.u32 	[%rd5], %r48;
	st.shared.f32 	[%r8+4], %f2;
	bra.uni 	$L__BB7_52;
$L__BB7_51:
	mov.b32 	%r49, 0;
	st.global.u32 	[%rd5], %r49;
	st.shared.f32 	[%r8+4], %f2;
$L__BB7_52:
	bar.sync 	0;
	@%p4 bra 	$L__BB7_67;
	ld.shared.f32 	%f4, [%r8+4];
	setp.lt.f32 	%p69, %f4, %f1;
	@%p69 bra 	$L__BB7_66;
	setp.ltu.f32 	%p70, %f4, %f2;
	@%p70 bra 	$L__BB7_56;
	mov.b32 	%r51, 1065353216;
	st.global.u32 	[%rd5], %r51;
	bra.uni 	$L__BB7_67;
$L__BB7_56:
	ld.shared.f32 	%f28, [%r8+-136];
	setp.ge.f32 	%p71, %f28, %f2;
	@%p71 bra 	$L__BB7_64;
	ld.shared.f32 	%f29, [%r8+-132];
	setp.ge.f32 	%p72, %f29, %f2;
	@%p72 bra 	$L__BB7_64;
	ld.shared.f32 	%f30, [%r8+-128];
	setp.ge.f32 	%p73, %f30, %f2;
	@%p73 bra 	$L__BB7_64;
	ld.shared.f32 	%f31, [%r8];
	setp.ge.f32 	%p74, %f31, %f2;
	@%p74 bra 	$L__BB7_64;
	ld.shared.f32 	%f32, [%r8+8];
	setp.ge.f32 	%p75, %f32, %f2;
	@%p75 bra 	$L__BB7_64;
	ld.shared.f32 	%f33, [%r8+136];
	setp.ge.f32 	%p76, %f33, %f2;
	@%p76 bra 	$L__BB7_64;
	ld.shared.f32 	%f34, [%r8+140];
	setp.ge.f32 	%p77, %f34, %f2;
	@%p77 bra 	$L__BB7_64;
	ld.shared.f32 	%f35, [%r8+144];
	setp.ltu.f32 	%p78, %f35, %f2;
	@%p78 bra 	$L__BB7_65;
$L__BB7_64:
	mov.b32 	%r52, 1065353216;
	st.global.u32 	[%rd5], %r52;
	st.shared.f32 	[%r8+4], %f2;
	bra.uni 	$L__BB7_67;
$L__BB7_65:
	mov.b32 	%r53, 0;
	st.global.u32 	[%rd5], %r53;
	st.shared.f32 	[%r8+4], %f2;
	bra.uni 	$L__BB7_67;
$L__BB7_66:
	mov.b32 	%r54, 0;
	st.global.u32 	[%rd5], %r54;
$L__BB7_67:
	bar.sync 	0;
	@%p4 bra 	$L__BB7_82;
	ld.shared.f32 	%f5, [%r8+4];
	setp.lt.f32 	%p80, %f5, %f1;
	@%p80 bra 	$L__BB7_81;
	setp.ltu.f32 	%p81, %f5, %f2;
	@%p81 bra 	$L__BB7_71;
	mov.b32 	%r55, 1065353216;
	st.global.u32 	[%rd5], %r55;
	bra.uni 	$L__BB7_82;
$L__BB7_71:
	ld.shared.f32 	%f36, [%r8+-136];
	setp.ge.f32 	%p82, %f36, %f2;
	@%p82 bra 	$L__BB7_79;
	ld.shared.f32 	%f37, [%r8+-132];
	setp.ge.f32 	%p83, %f37, %f2;
	@%p83 bra 	$L__BB7_79;
	ld.shared.f32 	%f38, [%r8+-128];
	setp.ge.f32 	%p84, %f38, %f2;
	@%p84 bra 	$L__BB7_79;
	ld.shared.f32 	%f39, [%r8];
	setp.ge.f32 	%p85, %f39, %f2;
	@%p85 bra 	$L__BB7_79;
	ld.shared.f32 	%f40, [%r8+8];
	setp.ge.f32 	%p86, %f40, %f2;
	@%p86 bra 	$L__BB7_79;
	ld.shared.f32 	%f41, [%r8+136];
	setp.ge.f32 	%p87, %f41, %f2;
	@%p87 bra 	$L__BB7_79;
	ld.shared.f32 	%f42, [%r8+140];
	setp.ge.f32 	%p88, %f42, %f2;
	@%p88 bra 	$L__BB7_79;
	ld.shared.f32 	%f43, [%r8+144];
	setp.ltu.f32 	%p89, %f43, %f2;
	@%p89 bra 	$L__BB7_80;
$L__BB7_79:
	mov.b32 	%r56, 1065353216;
	st.global.u32 	[%rd5], %r56;
	st.shared.f32 	[%r8+4], %f2;
	bra.uni 	$L__BB7_82;
$L__BB7_80:
	mov.b32 	%r57, 0;
	st.global.u32 	[%rd5], %r57;
	st.shared.f32 	[%r8+4], %f2;
	bra.uni 	$L__BB7_82;
$L__BB7_81:
	mov.b32 	%r58, 0;
	st.global.u32 	[%rd5], %r58;
$L__BB7_82:
	bar.sync 	0;
	@%p4 bra 	$L__BB7_97;
	ld.shared.f32 	%f6, [%r8+4];
	setp.lt.f32 	%p91, %f6, %f1;
	@%p91 bra 	$L__BB7_96;
	setp.ltu.f32 	%p92, %f6, %f2;
	@%p92 bra 	$L__BB7_86;
	mov.b32 	%r59, 1065353216;
	st.global.u32 	[%rd5], %r59;
	bra.uni 	$L__BB7_97;
$L__BB7_86:
	ld.shared.f32 	%f44, [%r8+-136];
	setp.ge.f32 	%p93, %f44, %f2;
	@%p93 bra 	$L__BB7_94;
	ld.shared.f32 	%f45, [%r8+-132];
	setp.ge.f32 	%p94, %f45, %f2;
	@%p94 bra 	$L__BB7_94;
	ld.shared.f32 	%f46, [%r8+-128];
	setp.ge.f32 	%p95, %f46, %f2;
	@%p95 bra 	$L__BB7_94;
	ld.shared.f32 	%f47, [%r8];
	setp.ge.f32 	%p96, %f47, %f2;
	@%p96 bra 	$L__BB7_94;
	ld.shared.f32 	%f48, [%r8+8];
	setp.ge.f32 	%p97, %f48, %f2;
	@%p97 bra 	$L__BB7_94;
	ld.shared.f32 	%f49, [%r8+136];
	setp.ge.f32 	%p98, %f49, %f2;
	@%p98 bra 	$L__BB7_94;
	ld.shared.f32 	%f50, [%r8+140];
	setp.ge.f32 	%p99, %f50, %f2;
	@%p99 bra 	$L__BB7_94;
	ld.shared.f32 	%f51, [%r8+144];
	setp.ltu.f32 	%p100, %f51, %f2;
	@%p100 bra 	$L__BB7_95;
$L__BB7_94:
	mov.b32 	%r60, 1065353216;
	st.global.u32 	[%rd5], %r60;
	st.shared.f32 	[%r8+4], %f2;
	bra.uni 	$L__BB7_97;
$L__BB7_95:
	mov.b32 	%r61, 0;
	st.global.u32 	[%rd5], %r61;
	st.shared.f32 	[%r8+4], %f2;
	bra.uni 	$L__BB7_97;
$L__BB7_96:
	mov.b32 	%r62, 0;
	st.global.u32 	[%rd5], %r62;
$L__BB7_97:
	add.s32 	%r67, %r67, 4;
	setp.ne.s32 	%p101, %r67, 0;
	@%p101 bra 	$L__BB7_37;
$L__BB7_98:
	setp.eq.s32 	%p102, %r10, 0;
	@%p102 bra 	$L__BB7_116;
	neg.s32 	%r68, %r10;
$L__BB7_100:
	.pragma "nounroll";
	bar.sync 	0;
	@%p4 bra 	$L__BB7_115;
	ld.shared.f32 	%f7, [%r8+4];
	setp.lt.f32 	%p104, %f7, %f1;
	@%p104 bra 	$L__BB7_114;
	setp.ltu.f32 	%p105, %f7, %f2;
	@%p105 bra 	$L__BB7_104;
	mov.b32 	%r63, 1065353216;
	st.global.u32 	[%rd5], %r63;
	bra.uni 	$L__BB7_115;
$L__BB7_104:
	ld.shared.f32 	%f52, [%r8+-136];
	setp.ge.f32 	%p106, %f52, %f2;
	@%p106 bra 	$L__BB7_112;
	ld.shared.f32 	%f53, [%r8+-132];
	setp.ge.f32 	%p107, %f53, %f2;
	@%p107 bra 	$L__BB7_112;
	ld.shared.f32 	%f54, [%r8+-128];
	setp.ge.f32 	%p108, %f54, %f2;
	@%p108 bra 	$L__BB7_112;
	ld.shared.f32 	%f55, [%r8];
	setp.ge.f32 	%p109, %f55, %f2;
	@%p109 bra 	$L__BB7_112;
	ld.shared.f32 	%f56, [%r8+8];
	setp.ge.f32 	%p110, %f56, %f2;
	@%p110 bra 	$L__BB7_112;
	ld.shared.f32 	%f57, [%r8+136];
	setp.ge.f32 	%p111, %f57, %f2;
	@%p111 bra 	$L__BB7_112;
	ld.shared.f32 	%f58, [%r8+140];
	setp.ge.f32 	%p112, %f58, %f2;
	@%p112 bra 	$L__BB7_112;
	ld.shared.f32 	%f59, [%r8+144];
	setp.ltu.f32 	%p113, %f59, %f2;
	@%p113 bra 	$L__BB7_113;
$L__BB7_112:
	mov.b32 	%r64, 1065353216;
	st.global.u32 	[%rd5], %r64;
	st.shared.f32 	[%r8+4], %f2;
	bra.uni 	$L__BB7_115;
$L__BB7_113:
	mov.b32 	%r65, 0;
	st.global.u32 	[%rd5], %r65;
	st.shared.f32 	[%r8+4], %f2;
	bra.uni 	$L__BB7_115;
$L__BB7_114:
	mov.b32 	%r66, 0;
	st.global.u32 	[%rd5], %r66;
$L__BB7_115:
	add.s32 	%r68, %r68, 1;
	setp.ne.s32 	%p114, %r68, 0;
	@%p114 bra 	$L__BB7_100;
$L__BB7_116:
	ret;

}
	// .globl	_Z9trans2BmpPfP6uchar3iii
.visible .entry _Z9trans2BmpPfP6uchar3iii(
	.param .u64 .ptr .align 1 _Z9trans2BmpPfP6uchar3iii_param_0,
	.param .u64 .ptr .align 1 _Z9trans2BmpPfP6uchar3iii_param_1,
	.param .u32 _Z9trans2BmpPfP6uchar3iii_param_2,
	.param .u32 _Z9trans2BmpPfP6uchar3iii_param_3,
	.param .u32 _Z9trans2BmpPfP6uchar3iii_param_4
)
{
	.reg .pred 	%p<5>;
	.reg .b16 	%rs<3>;
	.reg .b32 	%r<17>;
	.reg .b32 	%f<7>;
	.reg .b64 	%rd<13>;

	ld.param.u64 	%rd3, [_Z9trans2BmpPfP6uchar3iii_param_0];
	ld.param.u64 	%rd4, [_Z9trans2BmpPfP6uchar3iii_param_1];
	ld.param.u32 	%r3, [_Z9trans2BmpPfP6uchar3iii_param_2];
	ld.param.u32 	%r4, [_Z9trans2BmpPfP6uchar3iii_param_3];
	ld.param.u32 	%r2, [_Z9trans2BmpPfP6uchar3iii_param_4];
	cvta.to.global.u64 	%rd1, %rd4;
	cvta.to.global.u64 	%rd2, %rd3;
	mov.u32 	%r6, %ctaid.x;
	mov.u32 	%r7, %ntid.x;
	mov.u32 	%r8, %tid.x;
	mad.lo.s32 	%r9, %r6, %r7, %r8;
	mov.u32 	%r10, %ctaid.y;
	mov.u32 	%r11, %ntid.y;
	mov.u32 	%r12, %tid.y;
	mad.lo.s32 	%r13, %r10, %r11, %r12;
	mad.lo.s32 	%r1, %r3, %r13, %r9;
	setp.ge.s32 	%p1, %r9, %r3;
	setp.ge.s32 	%p2, %r13, %r4;
	or.pred  	%p3, %p1, %p2;
	@%p3 bra 	$L__BB8_4;
	setp.eq.s32 	%p4, %r2, 0;
	@%p4 bra 	$L__BB8_3;
	mul.wide.s32 	%rd5, %r1, 4;
	add.s64 	%rd6, %rd2, %rd5;
	ld.global.f32 	%f1, [%rd6];
	mul.f32 	%f2, %f1, 0f437F0000;
	cvt.rzi.u32.f32 	%r15, %f2;
	cvt.u16.u32 	%rs1, %r15;
	mul.wide.s32 	%rd7, %r1, 3;
	add.s64 	%rd8, %rd1, %rd7;
	st.global.u8 	[%rd8+2], %rs1;
	st.global.u8 	[%rd8+1], %rs1;
	st.global.u8 	[%rd8], %rs1;
	bra.uni 	$L__BB8_4;
$L__BB8_3:
	mul.wide.s32 	%rd9, %r1, 4;
	add.s64 	%rd10, %rd2, %rd9;
	ld.global.f32 	%f3, [%rd10];
	mov.f32 	%f4, 0f3F800000;
	sub.f32 	%f5, %f4, %f3;
	mul.f32 	%f6, %f5, 0f437F0000;
	cvt.rzi.u32.f32 	%r16, %f6;
	cvt.u16.u32 	%rs2, %r16;
	mul.wide.s32 	%rd11, %r1, 3;
	add.s64 	%rd12, %rd1, %rd11;
	st.global.u8 	[%rd12+2], %rs2;
	st.global.u8 	[%rd12+1], %rs2;
	st.global.u8 	[%rd12], %rs2;
$L__BB8_4:
	ret;

}


// ===== COMPILED SASS (sm_100) =====

	.target	sm_100

	.elftype	@"ET_EXEC"


//--------------------- .note.nv.tkinfo           --------------------------
	.section	.note.nv.tkinfo,"",@"SHT_NOTE"
	.sectionflags	@"SHF_NOTE_NV_TKINFO"
	.tkinfo
        /*0018*/ 	.word	0x00000002
        /*0030*/ 	.string	""
        /*0030*/ 	.string	"ptxas"
        /*0030*/ 	.string	"Cuda compilation tools, release 13.0, V13.0.88"
        /*0030*/ 	.string	"Build cuda_13.0.r13.0/compiler.36424714_0"
        /*0030*/ 	.string	"-arch sm_100 -m 64 "



//--------------------- .note.nv.cuinfo           --------------------------
	.section	.note.nv.cuinfo,"",@"SHT_NOTE"
	.sectionflags	@"SHF_NOTE_NV_CUINFO"
        /*0018*/ 	.short	0x0002
        /*001a*/ 	.short	0x0064
        /*001c*/ 	.short	0x0082
	.zero		2


//--------------------- .nv.info                  --------------------------
	.section	.nv.info,"",@"SHT_CUDA_INFO"
	.align	4


	//----- nvinfo : EIATTR_REGCOUNT
	.align		4
        /*0000*/ 	.byte	0x04, 0x2f
        /*0002*/ 	.short	(.L_1 - .L_0)
	.align		4
.L_0:
        /*0004*/ 	.word	index@(_Z8genGaussPfif)
        /*0008*/ 	.word	0x0000001a


	//----- nvinfo : EIATTR_FRAME_SIZE
	.align		4
.L_1:
        /*000c*/ 	.byte	0x04, 0x11
        /*000e*/ 	.short	(.L_3 - .L_2)
	.align		4
.L_2:
        /*0010*/ 	.word	index@($__internal_3_$__cuda_sm3x_div_rn_noftz_f32_slowpath)
        /*0014*/ 	.word	0x00000000


	//----- nvinfo : EIATTR_FRAME_SIZE
	.align		4
.L_3:
        /*0018*/ 	.byte	0x04, 0x11
        /*001a*/ 	.short	(.L_5 - .L_4)
	.align		4
.L_4:
        /*001c*/ 	.word	index@($__internal_2_$__cuda_sm20_div_rn_f64_full)
        /*0020*/ 	.word	0x00000000


	//----- nvinfo : EIATTR_FRAME_SIZE
	.align		4
.L_5:
        /*0024*/ 	.byte	0x04, 0x11
        /*0026*/ 	.short	(.L_7 - .L_6)
	.align		4
.L_6:
        /*0028*/ 	.word	index@(_Z8genGaussPfif)
        /*002c*/ 	.word	0x00000000


	//----- nvinfo : EIATTR_REGCOUNT
	.align		4
.L_7:
        /*0030*/ 	.byte	0x04, 0x2f
        /*0032*/ 	.short	(.L_9 - .L_8)
	.align		4
.L_8:
        /*0034*/ 	.word	index@(_Z13rgb2grayscaleP6uchar3iiPf)
        /*0038*/ 	.word	0x00000010


	//----- nvinfo : EIATTR_FRAME_SIZE
	.align		4
.L_9:
        /*003c*/ 	.byte	0x04, 0x11
        /*003e*/ 	.short	(.L_11 - .L_10)
	.align		4
.L_10:
        /*0040*/ 	.word	index@(_Z13rgb2grayscaleP6uchar3iiPf)
        /*0044*/ 	.word	0x00000000


	//----- nvinfo : EIATTR_REGCOUNT
	.align		4
.L_11:
        /*0048*/ 	.byte	0x04, 0x2f
        /*004a*/ 	.short	(.L_13 - .L_12)
	.align		4
.L_12:
        /*004c*/ 	.word	index@(_Z9gaussBlurPfS_iiS_i)
        /*0050*/ 	.word	0x00000020


	//----- nvinfo : EIATTR_FRAME_SIZE
	.align		4
.L_13:
        /*0054*/ 	.byte	0x04, 0x11
        /*0056*/ 	.short	(.L_15 - .L_14)
	.align		4
.L_14:
        /*0058*/ 	.word	index@(_Z9gaussBlurPfS_iiS_i)
        /*005c*/ 	.word	0x00000000


	//----- nvinfo : EIATTR_REGCOUNT
	.align		4
.L_15:
        /*0060*/ 	.byte	0x04, 0x2f
        /*0062*/ 	.short	(.L_17 - .L_16)
	.align		4
.L_16:
        /*0064*/ 	.word	index@(_Z12calcGradientPfS_S_S_ii)
        /*0068*/ 	.word	0x00000014


	//----- nvinfo : EIATTR_FRAME_SIZE
	.align		4
.L_17:
        /*006c*/ 	.byte	0x04, 0x11
        /*006e*/ 	.short	(.L_19 - .L_18)
	.align		4
.L_18:
        /*0070*/ 	.word	index@($__internal_1_$__cuda_sm20_sqrt_rn_f32_slowpath)
        /*0074*/ 	.word	0x00000000


	//----- nvinfo : EIATTR_FRAME_SIZE
	.align		4
.L_19:
        /*0078*/ 	.byte	0x04, 0x11
        /*007a*/ 	.short	(.L_21 - .L_20)
	.align		4
.L_20:
        /*007c*/ 	.word	index@(_Z12calcGradientPfS_S_S_ii)
        /*0080*/ 	.word	0x00000000


	//----- nvinfo : EIATTR_REGCOUNT
	.align		4
.L_21:
        /*0084*/ 	.byte	0x04, 0x2f
        /*0086*/ 	.short	(.L_23 - .L_22)
	.align		4
.L_22:
        /*0088*/ 	.word	index@(_Z14nonMaxRestrainPfS_S_S_ii)
        /*008c*/ 	.word	0x00000013


	//----- nvinfo : EIATTR_FRAME_SIZE
	.align		4
.L_23:
        /*0090*/ 	.byte	0x04, 0x11
        /*0092*/ 	.short	(.L_25 - .L_24)
	.align		4
.L_24:
        /*0094*/ 	.word	index@($__internal_0_$__cuda_sm3x_div_rn_noftz_f32_slowpath)
        /*0098*/ 	.word	0x00000000


	//----- nvinfo : EIATTR_FRAME_SIZE
	.align		4
.L_25:
        /*009c*/ 	.byte	0x04, 0x11
        /*009e*/ 	.short	(.L_27 - .L_26)
	.align		4
.L_26:
        /*00a0*/ 	.word	index@(_Z14nonMaxRestrainPfS_S_S_ii)
        /*00a4*/ 	.word	0x00000000


	//----- nvinfo : EIATTR_REGCOUNT
	.align		4
.L_27:
        /*00a8*/ 	.byte	0x04, 0x2f
        /*00aa*/ 	.short	(.L_29 - .L_28)
	.align		4
.L_28:
        /*00ac*/ 	.word	index@(_Z11findMaxGradPfiiS_)
        /*00b0*/ 	.word	0x0000000d


	//----- nvinfo : EIATTR_FRAME_SIZE
	.align		4
.L_29:
        /*00b4*/ 	.byte	0x04, 0x11
        /*00b6*/ 	.short	(.L_31 - .L_30)
	.align		4
.L_30:
        /*00b8*/ 	.word	index@(_Z11findMaxGradPfiiS_)
        /*00bc*/ 	.word	0x00000000


	//----- nvinfo : EIATTR_REGCOUNT
	.align		4
.L_31:
        /*00c0*/ 	.byte	0x04, 0x2f
        /*00c2*/ 	.short	(.L_33 - .L_32)
	.align		4
.L_32:
        /*00c4*/ 	.word	index@(_Z9edgeTracePfS_S_iiiff)
        /*00c8*/ 	.word	0x00000011


	//----- nvinfo : EIATTR_FRAME_SIZE
	.align		4
.L_33:
        /*00cc*/ 	.byte	0x04, 0x11
        /*00ce*/ 	.short	(.L_35 - .L_34)
	.align		4
.L_34:
        /*00d0*/ 	.word	index@(_Z9edgeTracePfS_S_iiiff)
        /*00d4*/ 	.word	0x00000000


	//----- nvinfo : EIATTR_REGCOUNT
	.align		4
.L_35:
        /*00d8*/ 	.byte	0x04, 0x2f
        /*00da*/ 	.short	(.L_37 - .L_36)
	.align		4
.L_36:
        /*00dc*/ 	.word	index@(_Z18edgeTraceOptimizedPfS_S_iiiff)
        /*00e0*/ 	.word	0x00000018


	//----- nvinfo : EIATTR_FRAME_SIZE
	.align		4
.L_37:
        /*00e4*/ 	.byte	0x04, 0x11
        /*00e6*/ 	.short	(.L_39 - .L_38)
	.align		4
.L_38:
        /*00e8*/ 	.word	index@(_Z18edgeTraceOptimizedPfS_S_iiiff)
        /*00ec*/ 	.word	0x00000000


	//----- nvinfo : EIATTR_REGCOUNT
	.align		4
.L_39:
        /*00f0*/ 	.byte	0x04, 0x2f
        /*00f2*/ 	.short	(.L_41 - .L_40)
	.align		4
.L_40:
        /*00f4*/ 	.word	index@(_Z9trans2BmpPfP6uchar3iii)
        /*00f8*/ 	.word	0x0000000c


	//----- nvinfo : EIATTR_FRAME_SIZE
	.align		4
.L_41:
        /*00fc*/ 	.byte	0x04, 0x11
        /*00fe*/ 	.short	(.L_43 - .L_42)
	.align		4
.L_42:
        /*0100*/ 	.word	index@(_Z9trans2BmpPfP6uchar3iii)
        /*0104*/ 	.word	0x00000000


	//----- nvinfo : EIATTR_MIN_STACK_SIZE
	.align		4
.L_43:
        /*0108*/ 	.byte	0x04, 0x12
        /*010a*/ 	.short	(.L_45 - .L_44)
	.align		4
.L_44:
        /*010c*/ 	.word	index@(_Z9trans2BmpPfP6uchar3iii)
        /*0110*/ 	.word	0x00000000


	//----- nvinfo : EIATTR_MIN_STACK_SIZE
	.align		4
.L_45:
        /*0114*/ 	.byte	0x04, 0x12
        /*0116*/ 	.short	(.L_47 - .L_46)
	.align		4
.L_46:
        /*0118*/ 	.word	index@(_Z18edgeTraceOptimizedPfS_S_iiiff)
        /*011c*/ 	.word	0x00000000


	//----- nvinfo : EIATTR_MIN_STACK_SIZE
	.align		4
.L_47:
        /*0120*/ 	.byte	0x04, 0x12
        /*0122*/ 	.short	(.L_49 - .L_48)
	.align		4
.L_48:
        /*0124*/ 	.word	index@(_Z9edgeTracePfS_S_iiiff)
        /*0128*/ 	.word	0x00000000


	//----- nvinfo : EIATTR_MIN_STACK_SIZE
	.align		4
.L_49:
        /*012c*/ 	.byte	0x04, 0x12
        /*012e*/ 	.short	(.L_51 - .L_50)
	.align		4
.L_50:
        /*0130*/ 	.word	index@(_Z11findMaxGradPfiiS_)
        /*0134*/ 	.word	0x00000000


	//----- nvinfo : EIATTR_MIN_STACK_SIZE
	.align		4
.L_51:
        /*0138*/ 	.byte	0x04, 0x12
        /*013a*/ 	.short	(.L_53 - .L_52)
	.align		4
.L_52:
        /*013c*/ 	.word	index@(_Z14nonMaxRestrainPfS_S_S_ii)
        /*0140*/ 	.word	0x00000000


	//----- nvinfo : EIATTR_MIN_STACK_SIZE
	.align		4
.L_53:
        /*0144*/ 	.byte	0x04, 0x12
        /*0146*/ 	.short	(.L_55 - .L_54)
	.align		4
.L_54:
        /*0148*/ 	.word	index@(_Z12calcGradientPfS_S_S_ii)
        /*014c*/ 	.word	0x00000000


	//----- nvinfo : EIATTR_MIN_STACK_SIZE
	.align		4
.L_55:
        /*0150*/ 	.byte	0x04, 0x12
        /*0152*/ 	.short	(.L_57 - .L_56)
	.align		4
.L_56:
        /*0154*/ 	.word	index@(_Z9gaussBlurPfS_iiS_i)
        /*0158*/ 	.word	0x00000000


	//----- nvinfo : EIATTR_MIN_STACK_SIZE
	.align		4
.L_57:
        /*015c*/ 	.byte	0x04, 0x12
        /*015e*/ 	.short	(.L_59 - .L_58)
	.align		4
.L_58:
        /*0160*/ 	.word	index@(_Z13rgb2grayscaleP6uchar3iiPf)
        /*0164*/ 	.word	0x00000000


	//----- nvinfo : EIATTR_MIN_STACK_SIZE
	.align		4
.L_59:
        /*0168*/ 	.byte	0x04, 0x12
        /*016a*/ 	.short	(.L_61 - .L_60)
	.align		4
.L_60:
        /*016c*/ 	.word	index@(_Z8genGaussPfif)
        /*0170*/ 	.word	0x00000000
.L_61:


//--------------------- .nv.compat                --------------------------
	.section	.nv.compat,"",@"SHT_CUDA_COMPAT_INFO"
	.align	4
        /*0000*/ 	.byte	0x02, 0x09, 0x00, 0x00, 0x02, 0x02, 0x01, 0x00, 0x02, 0x05, 0x05, 0x00, 0x03, 0x07, 0x01, 0x01
        /*0010*/ 	.byte	0x02, 0x03, 0x00, 0x00, 0x02, 0x06, 0x01, 0x00, 0x04, 0x0b, 0x08, 0x00, 0x01, 0x00, 0x00, 0x00
        /*0020*/ 	.byte	0x00, 0x00, 0x00, 0x00


//--------------------- .nv.info._Z9trans2BmpPfP6uchar3iii --------------------------
	.section	.nv.info._Z9trans2BmpPfP6uchar3iii,"",@"SHT_CUDA_INFO"
	.sectionflags	@""
	.align	4


	//----- nvinfo : EIATTR_CUDA_API_VERSION
	.align		4
        /*0000*/ 	.byte	0x04, 0x37
        /*0002*/ 	.short	(.L_63 - .L_62)
.L_62:
        /*0004*/ 	.word	0x00000082


	//----- nvinfo : EIATTR_KPARAM_INFO
	.align		4
.L_63:
        /*0008*/ 	.byte	0x04, 0x17
        /*000a*/ 	.short	(.L_65 - .L_64)
.L_64:
        /*000c*/ 	.word	0x00000000
        /*0010*/ 	.short	0x0004
        /*0012*/ 	.short	0x0018
        /*0014*/ 	.byte	0x00, 0xf0, 0x11, 0x00


	//----- nvinfo : EIATTR_KPARAM_INFO
	.align		4
.L_65:
        /*0018*/ 	.byte	0x04, 0x17
        /*001a*/ 	.short	(.L_67 - .L_66)
.L_66:
        /*001c*/ 	.word	0x00000000
        /*0020*/ 	.short	0x0003
        /*0022*/ 	.short	0x0014
        /*0024*/ 	.byte	0x00, 0xf0, 0x11, 0x00


	//----- nvinfo : EIATTR_KPARAM_INFO
	.align		4
.L_67:
        /*0028*/ 	.byte	0x04, 0x17
        /*002a*/ 	.short	(.L_69 - .L_68)
.L_68:
        /*002c*/ 	.word	0x00000000
        /*0030*/ 	.short	0x0002
        /*0032*/ 	.short	0x0010
        /*0034*/ 	.byte	0x00, 0xf0, 0x11, 0x00


	//----- nvinfo : EIATTR_KPARAM_INFO
	.align		4
.L_69:
        /*0038*/ 	.byte	0x04, 0x17
        /*003a*/ 	.short	(.L_71 - .L_70)
.L_70:
        /*003c*/ 	.word	0x00000000
        /*0040*/ 	.short	0x0001
        /*0042*/ 	.short	0x0008
        /*0044*/ 	.byte	0x00, 0xf5, 0x21, 0x00


	//----- nvinfo : EIATTR_KPARAM_INFO
	.align		4
.L_71:
        /*0048*/ 	.byte	0x04, 0x17
        /*004a*/ 	.short	(.L_73 - .L_72)
.L_72:
        /*004c*/ 	.word	0x00000000
        /*0050*/ 	.short	0x0000
        /*0052*/ 	.short	0x0000
        /*0054*/ 	.byte	0x00, 0xf5, 0x21, 0x00


	//----- nvinfo : EIATTR_SPARSE_MMA_MASK
	.align		4
.L_73:
        /*0058*/ 	.byte	0x03, 0x50
        /*005a*/ 	.short	0x0000


	//----- nvinfo : EIATTR_MAXREG_COUNT
	.align		4
        /*005c*/ 	.byte	0x03, 0x1b
        /*005e*/ 	.short	0x00ff


	//----- nvinfo : EIATTR_MERCURY_ISA_VERSION
	.align		4
        /*0060*/ 	.byte	0x03, 0x5f
        /*0062*/ 	.short	0x0101


	//----- nvinfo : EIATTR_VRC_CTA_INIT_COUNT
	.align		4
        /*0064*/ 	.byte	0x02, 0x4a
	.zero		1
	.zero		1


	//----- nvinfo : EIATTR_EXIT_INSTR_OFFSETS
	.align		4
        /*0068*/ 	.byte	0x04, 0x1c
        /*006a*/ 	.short	(.L_75 - .L_74)


	//   ....[0]....
.L_74:
        /*006c*/ 	.word	0x000000d0


	//   ....[1]....
        /*0070*/ 	.word	0x000001c0


	//   ....[2]....
        /*0074*/ 	.word	0x00000280


	//----- nvinfo : EIATTR_CBANK_PARAM_SIZE
	.align		4
.L_75:
        /*0078*/ 	.byte	0x03, 0x19
        /*007a*/ 	.short	0x001c


	//----- nvinfo : EIATTR_PARAM_CBANK
	.align		4
        /*007c*/ 	.byte	0x04, 0x0a
        /*007e*/ 	.short	(.L_77 - .L_76)
	.align		4
.L_76:
        /*0080*/ 	.word	index@(.nv.constant0._Z9trans2BmpPfP6uchar3iii)
        /*0084*/ 	.short	0x0380
        /*0086*/ 	.short	0x001c


	//----- nvinfo : EIATTR_SW_WAR
	.align		4
.L_77:
        /*0088*/ 	.byte	0x04, 0x36
        /*008a*/ 	.short	(.L_79 - .L_78)
.L_78:
        /*008c*/ 	.word	0x00000008
.L_79:


//--------------------- .nv.info._Z18edgeTraceOptimizedPfS_S_iiiff --------------------------
	.section	.nv.info._Z18edgeTraceOptimizedPfS_S_iiiff,"",@"SHT_CUDA_INFO"
	.sectionflags	@""
	.align	4


	//----- nvinfo : EIATTR_CUDA_API_VERSION
	.align		4
        /*0000*/ 	.byte	0x04, 0x37
        /*0002*/ 	.short	(.L_81 - .L_80)
.L_80:
        /*0004*/ 	.word	0x00000082


	//----- nvinfo : EIATTR_KPARAM_INFO
	.align		4
.L_81:
        /*0008*/ 	.byte	0x04, 0x17
        /*000a*/ 	.short	(.L_83 - .L_82)
.L_82:
        /*000c*/ 	.word	0x00000000
        /*0010*/ 	.short	0x0007
        /*0012*/ 	.short	0x0028
        /*0014*/ 	.byte	0x00, 0xf0, 0x11, 0x00


	//----- nvinfo : EIATTR_KPARAM_INFO
	.align		4
.L_83:
        /*0018*/ 	.byte	0x04, 0x17
        /*001a*/ 	.short	(.L_85 - .L_84)
.L_84:
        /*001c*/ 	.word	0x00000000
        /*0020*/ 	.short	0x0006
        /*0022*/ 	.short	0x0024
        /*0024*/ 	.byte	0x00, 0xf0, 0x11, 0x00


	//----- nvinfo : EIATTR_KPARAM_INFO
	.align		4
.L_85:
        /*0028*/ 	.byte	0x04, 0x17
        /*002a*/ 	.short	(.L_87 - .L_86)
.L_86:
        /*002c*/ 	.word	0x00000000
        /*0030*/ 	.short	0x0005
        /*0032*/ 	.short	0x0020
        /*0034*/ 	.byte	0x00, 0xf0, 0x11, 0x00


	//----- nvinfo : EIATTR_KPARAM_INFO
	.align		4
.L_87:
        /*0038*/ 	.byte	0x04, 0x17
        /*003a*/ 	.short	(.L_89 - .L_88)
.L_88:
        /*003c*/ 	.word	0x00000000
        /*0040*/ 	.short	0x0004
        /*0042*/ 	.short	0x001c
        /*0044*/ 	.byte	0x00, 0xf0, 0x11, 0x00


	//----- nvinfo : EIATTR_KPARAM_INFO
	.align		4
.L_89:
        /*0048*/ 	.byte	0x04, 0x17
        /*004a*/ 	.short	(.L_91 - .L_90)
.L_90:
        /*004c*/ 	.word	0x00000000
        /*0050*/ 	.short	0x0003
        /*0052*/ 	.short	0x0018
        /*0054*/ 	.byte	0x00, 0xf0, 0x11, 0x00


	//----- nvinfo : EIATTR_KPARAM_INFO
	.align		4
.L_91:
        /*0058*/ 	.byte	0x04, 0x17
        /*005a*/ 	.short	(.L_93 - .L_92)
.L_92:
        /*005c*/ 	.word	0x00000000
        /*0060*/ 	.short	0x0002
        /*0062*/ 	.short	0x0010
        /*0064*/ 	.byte	0x00, 0xf5, 0x21, 0x00


	//----- nvinfo : EIATTR_KPARAM_INFO
	.align		4
.L_93:
        /*0068*/ 	.byte	0x04, 0x17
        /*006a*/ 	.short	(.L_95 - .L_94)
.L_94:
        /*006c*/ 	.word	0x00000000
        /*0070*/ 	.short	0x0001
        /*0072*/ 	.short	0x0008
        /*0074*/ 	.byte	0x00, 0xf5, 0x21, 0x00


	//----- nvinfo : EIATTR_KPARAM_INFO
	.align		4
.L_95:
        /*0078*/ 	.byte	0x04, 0x17
        /*007a*/ 	.short	(.L_97 - .L_96)
.L_96:
        /*007c*/ 	.word	0x00000000
        /*0080*/ 	.short	0x0000
        /*0082*/ 	.short	0x0000
        /*0084*/ 	.byte	0x00, 0xf5, 0x21, 0x00


	//----- nvinfo : EIATTR_SPARSE_MMA_MASK
	.align		4
.L_97:
        /*0088*/ 	.byte	0x03, 0x50
        /*008a*/ 	.short	0x0000


	//----- nvinfo : EIATTR_MAXREG_COUNT
	.align		4
        /*008c*/ 	.byte	0x03, 0x1b
        /*008e*/ 	.short	0x00ff


	//----- nvinfo : EIATTR_NUM_BARRIERS
	.align		4
        /*0090*/ 	.byte	0x02, 0x4c
        /*0092*/ 	.byte	0x01
	.zero		1


	//----- nvinfo : EIATTR_MERCURY_ISA_VERSION
	.align		4
        /*0094*/ 	.byte	0x03, 0x5f
        /*0096*/ 	.short	0x0101


	//----- nvinfo : EIATTR_VRC_CTA_INIT_COUNT
	.align		4
        /*0098*/ 	.byte	0x02, 0x4a
	.zero		1
	.zero		1


	//----- nvinfo : EIATTR_EXIT_INSTR_OFFSETS
	.align		4
        /*009c*/ 	.byte	0x04, 0x1c
        /*009e*/ 	.short	(.L_99 - .L_98)


	//   ....[0]....
.L_98:
        /*00a0*/ 	.word	0x00000820


	//   ....[1]....
        /*00a4*/ 	.word	0x00001490


	//   ....[2]....
        /*00a8*/ 	.word	0x000017d0


	//----- nvinfo : EIATTR_CRS_STACK_SIZE
	.align		4
.L_99:
        /*00ac*/ 	.byte	0x04, 0x1e
        /*00ae*/ 	.short	(.L_101 - .L_100)
.L_100:
        /*00b0*/ 	.word	0x00000000


	//----- nvinfo : EIATTR_CBANK_PARAM_SIZE
	.align		4
.L_101:
        /*00b4*/ 	.byte	0x03, 0x19
        /*00b6*/ 	.short	0x002c


	//----- nvinfo : EIATTR_PARAM_CBANK
	.align		4
        /*00b8*/ 	.byte	0x04, 0x0a
        /*00ba*/ 	.short	(.L_103 - .L_102)
	.align		4
.L_102:
        /*00bc*/ 	.word	index@(.nv.constant0._Z18edgeTraceOptimizedPfS_S_iiiff)
        /*00c0*/ 	.short	0x0380
        /*00c2*/ 	.short	0x002c


	//----- nvinfo : EIATTR_SW_WAR
	.align		4
.L_103:
        /*00c4*/ 	.byte	0x04, 0x36
        /*00c6*/ 	.short	(.L_105 - .L_104)
.L_104:
        /*00c8*/ 	.word	0x00000008
.L_105:


//--------------------- .nv.info._Z9edgeTracePfS_S_iiiff --------------------------
	.section	.nv.info._Z9edgeTracePfS_S_iiiff,"",@"SHT_CUDA_INFO"
	.sectionflags	@""
	.align	4


	//----- nvinfo : EIATTR_CUDA_API_VERSION
	.align		4
        /*0000*/ 	.byte	0x04, 0x37
        /*0002*/ 	.short	(.L_107 - .L_106)
.L_106:
        /*0004*/ 	.word	0x00000082


	//----- nvinfo : EIATTR_KPARAM_INFO
	.align		4
.L_107:
        /*0008*/ 	.byte	0x04, 0x17
        /*000a*/ 	.short	(.L_109 - .L_108)
.L_108:
        /*000c*/ 	.word	0x00000000
        /*0010*/ 	.short	0x0007
        /*0012*/ 	.short	0x0028
        /*0014*/ 	.byte	0x00, 0xf0, 0x11, 0x00


	//----- nvinfo : EIATTR_KPARAM_INFO
	.align		4
.L_109:
        /*0018*/ 	.byte	0x04, 0x17
        /*001a*/ 	.short	(.L_111 - .L_110)
.L_110:
        /*001c*/ 	.word	0x00000000
        /*0020*/ 	.short	0x0006
        /*0022*/ 	.short	0x0024
        /*0024*/ 	.byte	0x00, 0xf0, 0x11, 0x00


	//----- nvinfo : EIATTR_KPARAM_INFO
	.align		4
.L_111:
        /*0028*/ 	.byte	0x04, 0x17
        /*002a*/ 	.short	(.L_113 - .L_112)
.L_112:
        /*002c*/ 	.word	0x00000000
        /*0030*/ 	.short	0x0005
        /*0032*/ 	.short	0x0020
        /*0034*/ 	.byte	0x00, 0xf0, 0x11, 0x00


	//----- nvinfo : EIATTR_KPARAM_INFO
	.align		4
.L_113:
        /*0038*/ 	.byte	0x04, 0x17
        /*003a*/ 	.short	(.L_115 - .L_114)
.L_114:
        /*003c*/ 	.word	0x00000000
        /*0040*/ 	.short	0x0004
        /*0042*/ 	.short	0x001c
        /*0044*/ 	.byte	0x00, 0xf0, 0x11, 0x00


	//----- nvinfo : EIATTR_KPARAM_INFO
	.align		4
.L_115:
        /*0048*/ 	.byte	0x04, 0x17
        /*004a*/ 	.short	(.L_117 - .L_116)
.L_116:
        /*004c*/ 	.word	0x00000000
        /*0050*/ 	.short	0x0003
        /*0052*/ 	.short	0x0018
        /*0054*/ 	.byte	0x00, 0xf0, 0x11, 0x00


	//----- nvinfo : EIATTR_KPARAM_INFO
	.align		4
.L_117:
        /*0058*/ 	.byte	0x04, 0x17
        /*005a*/ 	.short	(.L_119 - .L_118)
.L_118:
        /*005c*/ 	.word	0x00000000
        /*0060*/ 	.short	0x0002
        /*0062*/ 	.short	0x0010
        /*0064*/ 	.byte	0x00, 0xf5, 0x21, 0x00


	//----- nvinfo : EIATTR_KPARAM_INFO
	.align		4
.L_119:
        /*0068*/ 	.byte	0x04, 0x17
        /*006a*/ 	.short	(.L_121 - .L_120)
.L_120:
        /*006c*/ 	.word	0x00000000
        /*0070*/ 	.short	0x0001
        /*0072*/ 	.short	0x0008
        /*0074*/ 	.byte	0x00, 0xf5, 0x21, 0x00


	//----- nvinfo : EIATTR_KPARAM_INFO
	.align		4
.L_121:
        /*0078*/ 	.byte	0x04, 0x17
        /*007a*/ 	.short	(.L_123 - .L_122)
.L_122:
        /*007c*/ 	.word	0x00000000
        /*0080*/ 	.short	0x0000
        /*0082*/ 	.short	0x0000
        /*0084*/ 	.byte	0x00, 0xf5, 0x21, 0x00


	//----- nvinfo : EIATTR_SPARSE_MMA_MASK
	.align		4
.L_123:
        /*0088*/ 	.byte	0x03, 0x50
        /*008a*/ 	.short	0x0000


	//----- nvinfo : EIATTR_MAXREG_COUNT
	.align		4
        /*008c*/ 	.byte	0x03, 0x1b
        /*008e*/ 	.short	0x00ff


	//----- nvinfo : EIATTR_NUM_BARRIERS
	.align		4
        /*0090*/ 	.byte	0x02, 0x4c
        /*0092*/ 	.byte	0x01
	.zero		1


	//----- nvinfo : EIATTR_MERCURY_ISA_VERSION
	.align		4
        /*0094*/ 	.byte	0x03, 0x5f
        /*0096*/ 	.short	0x0101


	//----- nvinfo : EIATTR_VRC_CTA_INIT_COUNT
	.align		4
        /*0098*/ 	.byte	0x02, 0x4a
	.zero		1
	.zero		1


	//----- nvinfo : EIATTR_EXIT_INSTR_OFFSETS
	.align		4
        /*009c*/ 	.byte	0x04, 0x1c
        /*009e*/ 	.short	(.L_125 - .L_124)


	//   ....[0]....
.L_124:
        /*00a0*/ 	.word	0x00000060


	//   ....[1]....
        /*00a4*/ 	.word	0x00000e90


	//   ....[2]....
        /*00a8*/ 	.word	0x000011d0


	//----- nvinfo : EIATTR_CRS_STACK_SIZE
	.align		4
.L_125:
        /*00ac*/ 	.byte	0x04, 0x1e
        /*00ae*/ 	.short	(.L_127 - .L_126)
.L_126:
        /*00b0*/ 	.word	0x00000000


	//----- nvinfo : EIATTR_CBANK_PARAM_SIZE
	.align		4
.L_127:
        /*00b4*/ 	.byte	0x03, 0x19
        /*00b6*/ 	.short	0x002c


	//----- nvinfo : EIATTR_PARAM_CBANK
	.align		4
        /*00b8*/ 	.byte	0x04, 0x0a
        /*00ba*/ 	.short	(.L_129 - .L_128)
	.align		4
.L_128:
        /*00bc*/ 	.word	index@(.nv.constant0._Z9edgeTracePfS_S_iiiff)
        /*00c0*/ 	.short	0x0380
        /*00c2*/ 	.short	0x002c


	//----- nvinfo : EIATTR_SW_WAR
	.align		4
.L_129:
        /*00c4*/ 	.byte	0x04, 0x36
        /*00c6*/ 	.short	(.L_131 - .L_130)
.L_130:
        /*00c8*/ 	.word	0x00000008
.L_131:


//--------------------- .nv.info._Z11findMaxGradPfiiS_ --------------------------
	.section	.nv.info._Z11findMaxGradPfiiS_,"",@"SHT_CUDA_INFO"
	.sectionflags	@""
	.align	4


	//----- nvinfo : EIATTR_CUDA_API_VERSION
	.align		4
        /*0000*/ 	.byte	0x04, 0x37
        /*0002*/ 	.short	(.L_133 - .L_132)
.L_132:
        /*0004*/ 	.word	0x00000082


	//----- nvinfo : EIATTR_KPARAM_INFO
	.align		4
.L_133:
        /*0008*/ 	.byte	0x04, 0x17
        /*000a*/ 	.short	(.L_135 - .L_134)
.L_134:
        /*000c*/ 	.word	0x00000000
        /*0010*/ 	.short	0x0003
        /*0012*/ 	.short	0x0010
        /*0014*/ 	.byte	0x00, 0xf5, 0x21, 0x00


	//----- nvinfo : EIATTR_KPARAM_INFO
	.align		4
.L_135:
        /*0018*/ 	.byte	0x04, 0x17
        /*001a*/ 	.short	(.L_137 - .L_136)
.L_136:
        /*001c*/ 	.word	0x00000000
        /*0020*/ 	.short	0x0002
        /*0022*/ 	.short	0x000c
        /*0024*/ 	.byte	0x00, 0xf0, 0x11, 0x00


	//----- nvinfo : EIATTR_KPARAM_INFO
	.align		4
.L_137:
        /*0028*/ 	.byte	0x04, 0x17
        /*002a*/ 	.short	(.L_139 - .L_138)
.L_138:
        /*002c*/ 	.word	0x00000000
        /*0030*/ 	.short	0x0001
        /*0032*/ 	.short	0x0008
        /*0034*/ 	.byte	0x00, 0xf0, 0x11, 0x00


	//----- nvinfo : EIATTR_KPARAM_INFO
	.align		4
.L_139:
        /*0038*/ 	.byte	0x04, 0x17
        /*003a*/ 	.short	(.L_141 - .L_140)
.L_140:
        /*003c*/ 	.word	0x00000000
        /*0040*/ 	.short	0x0000
        /*0042*/ 	.short	0x0000
        /*0044*/ 	.byte	0x00, 0xf5, 0x21, 0x00


	//----- nvinfo : EIATTR_SPARSE_MMA_MASK
	.align		4
.L_141:
        /*0048*/ 	.byte	0x03, 0x50
        /*004a*/ 	.short	0x0000


	//----- nvinfo : EIATTR_MAXREG_COUNT
	.align		4
        /*004c*/ 	.byte	0x03, 0x1b
        /*004e*/ 	.short	0x00ff


	//----- nvinfo : EIATTR_NUM_BARRIERS
	.align		4
        /*0050*/ 	.byte	0x02, 0x4c
        /*0052*/ 	.byte	0x01
	.zero		1


	//----- nvinfo : EIATTR_MERCURY_ISA_VERSION
	.align		4
        /*0054*/ 	.byte	0x03, 0x5f
        /*0056*/ 	.short	0x0101


	//----- nvinfo : EIATTR_VRC_CTA_INIT_COUNT
	.align		4
        /*0058*/ 	.byte	0x02, 0x4a
	.zero		1
	.zero		1


	//----- nvinfo : EIATTR_EXIT_INSTR_OFFSETS
	.align		4
        /*005c*/ 	.byte	0x04, 0x1c
        /*005e*/ 	.short	(.L_143 - .L_142)


	//   ....[0]....
.L_142:
        /*0060*/ 	.word	0x000002f0


	//   ....[1]....
        /*0064*/ 	.word	0x00000370


	//----- nvinfo : EIATTR_CRS_STACK_SIZE
	.align		4
.L_143:
        /*0068*/ 	.byte	0x04, 0x1e
        /*006a*/ 	.short	(.L_145 - .L_144)
.L_144:
        /*006c*/ 	.word	0x00000000


	//----- nvinfo : EIATTR_CBANK_PARAM_SIZE
	.align		4
.L_145:
        /*0070*/ 	.byte	0x03, 0x19
        /*0072*/ 	.short	0x0018


	//----- nvinfo : EIATTR_PARAM_CBANK
	.align		4
        /*0074*/ 	.byte	0x04, 0x0a
        /*0076*/ 	.short	(.L_147 - .L_146)
	.align		4
.L_146:
        /*0078*/ 	.word	index@(.nv.constant0._Z11findMaxGradPfiiS_)
        /*007c*/ 	.short	0x0380
        /*007e*/ 	.short	0x0018


	//----- nvinfo : EIATTR_SW_WAR
	.align		4
.L_147:
        /*0080*/ 	.byte	0x04, 0x36
        /*0082*/ 	.short	(.L_149 - .L_148)
.L_148:
        /*0084*/ 	.word	0x00000008
.L_149:


//--------------------- .nv.info._Z14nonMaxRestrainPfS_S_S_ii --------------------------
	.section	.nv.info._Z14nonMaxRestrainPfS_S_S_ii,"",@"SHT_CUDA_INFO"
	.sectionflags	@""
	.align	4


	//----- nvinfo : EIATTR_CUDA_API_VERSION
	.align		4
        /*0000*/ 	.byte	0x04, 0x37
        /*0002*/ 	.short	(.L_151 - .L_150)
.L_150:
        /*0004*/ 	.word	0x00000082


	//----- nvinfo : EIATTR_KPARAM_INFO
	.align		4
.L_151:
        /*0008*/ 	.byte	0x04, 0x17
        /*000a*/ 	.short	(.L_153 - .L_152)
.L_152:
        /*000c*/ 	.word	0x00000000
        /*0010*/ 	.short	0x0005
        /*0012*/ 	.short	0x0024
        /*0014*/ 	.byte	0x00, 0xf0, 0x11, 0x00


	//----- nvinfo : EIATTR_KPARAM_INFO
	.align		4
.L_153:
        /*0018*/ 	.byte	0x04, 0x17
        /*001a*/ 	.short	(.L_155 - .L_154)
.L_154:
        /*001c*/ 	.word	0x00000000
        /*0020*/ 	.short	0x0004
        /*0022*/ 	.short	0x0020
        /*0024*/ 	.byte	0x00, 0xf0, 0x11, 0x00


	//----- nvinfo : EIATTR_KPARAM_INFO
	.align		4
.L_155:
        /*0028*/ 	.byte	0x04, 0x17
        /*002a*/ 	.short	(.L_157 - .L_156)
.L_156:
        /*002c*/ 	.word	0x00000000
        /*0030*/ 	.short	0x0003
        /*0032*/ 	.short	0x0018
        /*0034*/ 	.byte	0x00, 0xf5, 0x21, 0x00


	//----- nvinfo : EIATTR_KPARAM_INFO
	.align		4
.L_157:
        /*0038*/ 	.byte	0x04, 0x17
        /*003a*/ 	.short	(.L_159 - .L_158)
.L_158:
        /*003c*/ 	.word	0x00000000
        /*0040*/ 	.short	0x0002
        /*0042*/ 	.short	0x0010
        /*0044*/ 	.byte	0x00, 0xf5, 0x21, 0x00


	//----- nvinfo : EIATTR_KPARAM_INFO
	.align		4
.L_159:
        /*0048*/ 	.byte	0x04, 0x17
        /*004a*/ 	.short	(.L_161 - .L_160)
.L_160:
        /*004c*/ 	.word	0x00000000
        /*0050*/ 	.short	0x0001
        /*0052*/ 	.short	0x0008
        /*0054*/ 	.byte	0x00, 0xf5, 0x21, 0x00


	//----- nvinfo : EIATTR_KPARAM_INFO
	.align		4
.L_161:
        /*0058*/ 	.byte	0x04, 0x17
        /*005a*/ 	.short	(.L_163 - .L_162)
.L_162:
        /*005c*/ 	.word	0x00000000
        /*0060*/ 	.short	0x0000
        /*0062*/ 	.short	0x0000
        /*0064*/ 	.byte	0x00, 0xf5, 0x21, 0x00


	//----- nvinfo : EIATTR_SPARSE_MMA_MASK
	.align		4
.L_163:
        /*0068*/ 	.byte	0x03, 0x50
        /*006a*/ 	.short	0x0000


	//----- nvinfo : EIATTR_MAXREG_COUNT
	.align		4
        /*006c*/ 	.byte	0x03, 0x1b
        /*006e*/ 	.short	0x00ff


	//----- nvinfo : EIATTR_MERCURY_ISA_VERSION
	.align		4
        /*0070*/ 	.byte	0x03, 0x5f
        /*0072*/ 	.short	0x0101


	//----- nvinfo : EIATTR_VRC_CTA_INIT_COUNT
	.align		4
        /*0074*/ 	.byte	0x02, 0x4a
	.zero		1
	.zero		1


	//----- nvinfo : EIATTR_EXIT_INSTR_OFFSETS
	.align		4
        /*0078*/ 	.byte	0x04, 0x1c
        /*007a*/ 	.short	(.L_165 - .L_164)


	//   ....[0]....
.L_164:
        /*007c*/ 	.word	0x00000110


	//   ....[1]....
        /*0080*/ 	.word	0x000001a0


	//   ....[2]....
        /*0084*/ 	.word	0x00000730


	//   ....[3]....
        /*0088*/ 	.word	0x00000770


	//----- nvinfo : EIATTR_CRS_STACK_SIZE
	.align		4
.L_165:
        /*008c*/ 	.byte	0x04, 0x1e
        /*008e*/ 	.short	(.L_167 - .L_166)
.L_166:
        /*0090*/ 	.word	0x00000000


	//----- nvinfo : EIATTR_CBANK_PARAM_SIZE
	.align		4
.L_167:
        /*0094*/ 	.byte	0x03, 0x19
        /*0096*/ 	.short	0x0028


	//----- nvinfo : EIATTR_PARAM_CBANK
	.align		4
        /*0098*/ 	.byte	0x04, 0x0a
        /*009a*/ 	.short	(.L_169 - .L_168)
	.align		4
.L_168:
        /*009c*/ 	.word	index@(.nv.constant0._Z14nonMaxRestrainPfS_S_S_ii)
        /*00a0*/ 	.short	0x0380
        /*00a2*/ 	.short	0x0028


	//----- nvinfo : EIATTR_SW_WAR
	.align		4
.L_169:
        /*00a4*/ 	.byte	0x04, 0x36
        /*00a6*/ 	.short	(.L_171 - .L_170)
.L_170:
        /*00a8*/ 	.word	0x00000008
.L_171:


//--------------------- .nv.info._Z12calcGradientPfS_S_S_ii --------------------------
	.section	.nv.info._Z12calcGradientPfS_S_S_ii,"",@"SHT_CUDA_INFO"
	.sectionflags	@""
	.align	4


	//----- nvinfo : EIATTR_CUDA_API_VERSION
	.align		4
        /*0000*/ 	.byte	0x04, 0x37
        /*0002*/ 	.short	(.L_173 - .L_172)
.L_172:
        /*0004*/ 	.word	0x00000082


	//----- nvinfo : EIATTR_KPARAM_INFO
	.align		4
.L_173:
        /*0008*/ 	.byte	0x04, 0x17
        /*000a*/ 	.short	(.L_175 - .L_174)
.L_174:
        /*000c*/ 	.word	0x00000000
        /*0010*/ 	.short	0x0005
        /*0012*/ 	.short	0x0024
        /*0014*/ 	.byte	0x00, 0xf0, 0x11, 0x00


	//----- nvinfo : EIATTR_KPARAM_INFO
	.align		4
.L_175:
        /*0018*/ 	.byte	0x04, 0x17
        /*001a*/ 	.short	(.L_177 - .L_176)
.L_176:
        /*001c*/ 	.word	0x00000000
        /*0020*/ 	.short	0x0004
        /*0022*/ 	.short	0x0020
        /*0024*/ 	.byte	0x00, 0xf0, 0x11, 0x00


	//----- nvinfo : EIATTR_KPARAM_INFO
	.align		4
.L_177:
        /*0028*/ 	.byte	0x04, 0x17
        /*002a*/ 	.short	(.L_179 - .L_178)
.L_178:
        /*002c*/ 	.word	0x00000000
        /*0030*/ 	.short	0x0003
        /*0032*/ 	.short	0x0018
        /*0034*/ 	.byte	0x00, 0xf5, 0x21, 0x00


	//----- nvinfo : EIATTR_KPARAM_INFO
	.align		4
.L_179:
        /*0038*/ 	.byte	0x04, 0x17
        /*003a*/ 	.short	(.L_181 - .L_180)
.L_180:
        /*003c*/ 	.word	0x00000000
        /*0040*/ 	.short	0x0002
        /*0042*/ 	.short	0x0010
        /*0044*/ 	.byte	0x00, 0xf5, 0x21, 0x00


	//----- nvinfo : EIATTR_KPARAM_INFO
	.align		4
.L_181:
        /*0048*/ 	.byte	0x04, 0x17
        /*004a*/ 	.short	(.L_183 - .L_182)
.L_182:
        /*004c*/ 	.word	0x00000000
        /*0050*/ 	.short	0x0001
        /*0052*/ 	.short	0x0008
        /*0054*/ 	.byte	0x00, 0xf5, 0x21, 0x00


	//----- nvinfo : EIATTR_KPARAM_INFO
	.align		4
.L_183:
        /*0058*/ 	.byte	0x04, 0x17
        /*005a*/ 	.short	(.L_185 - .L_184)
.L_184:
        /*005c*/ 	.word	0x00000000
        /*0060*/ 	.short	0x0000
        /*0062*/ 	.short	0x0000
        /*0064*/ 	.byte	0x00, 0xf5, 0x21, 0x00


	//----- nvinfo : EIATTR_SPARSE_MMA_MASK
	.align		4
.L_185:
        /*0068*/ 	.byte	0x03, 0x50
        /*006a*/ 	.short	0x0000


	//----- nvinfo : EIATTR_MAXREG_COUNT
	.align		4
        /*006c*/ 	.byte	0x03, 0x1b
        /*006e*/ 	.short	0x00ff


	//----- nvinfo : EIATTR_MERCURY_ISA_VERSION
	.align		4
        /*0070*/ 	.byte	0x03, 0x5f
        /*0072*/ 	.short	0x0101


	//----- nvinfo : EIATTR_VRC_CTA_INIT_COUNT
	.align		4
        /*0074*/ 	.byte	0x02, 0x4a
	.zero		1
	.zero		1


	//----- nvinfo : EIATTR_EXIT_INSTR_OFFSETS
	.align		4
        /*0078*/ 	.byte	0x04, 0x1c
        /*007a*/ 	.short	(.L_187 - .L_186)


	//   ....[0]....
.L_186:
        /*007c*/ 	.word	0x00000380


	//   ....[1]....
        /*0080*/ 	.word	0x000003b0


	//   ....[2]....
        /*0084*/ 	.word	0x000003f0


	//----- nvinfo : EIATTR_CRS_STACK_SIZE
	.align		4
.L_187:
        /*0088*/ 	.byte	0x04, 0x1e
        /*008a*/ 	.short	(.L_189 - .L_188)
.L_188:
        /*008c*/ 	.word	0x00000000


	//----- nvinfo : EIATTR_CBANK_PARAM_SIZE
	.align		4
.L_189:
        /*0090*/ 	.byte	0x03, 0x19
        /*0092*/ 	.short	0x0028


	//----- nvinfo : EIATTR_PARAM_CBANK
	.align		4
        /*0094*/ 	.byte	0x04, 0x0a
        /*0096*/ 	.short	(.L_191 - .L_190)
	.align		4
.L_190:
        /*0098*/ 	.word	index@(.nv.constant0._Z12calcGradientPfS_S_S_ii)
        /*009c*/ 	.short	0x0380
        /*009e*/ 	.short	0x0028


	//----- nvinfo : EIATTR_SW_WAR
	.align		4
.L_191:
        /*00a0*/ 	.byte	0x04, 0x36
        /*00a2*/ 	.short	(.L_193 - .L_192)
.L_192:
        /*00a4*/ 	.word	0x00000008
.L_193:


//--------------------- .nv.info._Z9gaussBlurPfS_iiS_i --------------------------
	.section	.nv.info._Z9gaussBlurPfS_iiS_i,"",@"SHT_CUDA_INFO"
	.sectionflags	@""
	.align	4


	//----- nvinfo : EIATTR_CUDA_API_VERSION
	.align		4
        /*0000*/ 	.byte	0x04, 0x37
        /*0002*/ 	.short	(.L_195 - .L_194)
.L_194:
        /*0004*/ 	.word	0x00000082


	//----- nvinfo : EIATTR_KPARAM_INFO
	.align		4
.L_195:
        /*0008*/ 	.byte	0x04, 0x17
        /*000a*/ 	.short	(.L_197 - .L_196)
.L_196:
        /*000c*/ 	.word	0x00000000
        /*0010*/ 	.short	0x0005
        /*0012*/ 	.short	0x0020
        /*0014*/ 	.byte	0x00, 0xf0, 0x11, 0x00


	//----- nvinfo : EIATTR_KPARAM_INFO
	.align		4
.L_197:
        /*0018*/ 	.byte	0x04, 0x17
        /*001a*/ 	.short	(.L_199 - .L_198)
.L_198:
        /*001c*/ 	.word	0x00000000
        /*0020*/ 	.short	0x0004
        /*0022*/ 	.short	0x0018
        /*0024*/ 	.byte	0x00, 0xf5, 0x21, 0x00


	//----- nvinfo : EIATTR_KPARAM_INFO
	.align		4
.L_199:
        /*0028*/ 	.byte	0x04, 0x17
        /*002a*/ 	.short	(.L_201 - .L_200)
.L_200:
        /*002c*/ 	.word	0x00000000
        /*0030*/ 	.short	0x0003
        /*0032*/ 	.short	0x0014
        /*0034*/ 	.byte	0x00, 0xf0, 0x11, 0x00


	//----- nvinfo : EIATTR_KPARAM_INFO
	.align		4
.L_201:
        /*0038*/ 	.byte	0x04, 0x17
        /*003a*/ 	.short	(.L_203 - .L_202)
.L_202:
        /*003c*/ 	.word	0x00000000
        /*0040*/ 	.short	0x0002
        /*0042*/ 	.short	0x0010
        /*0044*/ 	.byte	0x00, 0xf0, 0x11, 0x00


	//----- nvinfo : EIATTR_KPARAM_INFO
	.align		4
.L_203:
        /*0048*/ 	.byte	0x04, 0x17
        /*004a*/ 	.short	(.L_205 - .L_204)
.L_204:
        /*004c*/ 	.word	0x00000000
        /*0050*/ 	.short	0x0001
        /*0052*/ 	.short	0x0008
        /*0054*/ 	.byte	0x00, 0xf5, 0x21, 0x00


	//----- nvinfo : EIATTR_KPARAM_INFO
	.align		4
.L_205:
        /*0058*/ 	.byte	0x04, 0x17
        /*005a*/ 	.short	(.L_207 - .L_206)
.L_206:
        /*005c*/ 	.word	0x00000000
        /*0060*/ 	.short	0x0000
        /*0062*/ 	.short	0x0000
        /*0064*/ 	.byte	0x00, 0xf5, 0x21, 0x00


	//----- nvinfo : EIATTR_SPARSE_MMA_MASK
	.align		4
.L_207:
        /*0068*/ 	.byte	0x03, 0x50
        /*006a*/ 	.short	0x0000


	//----- nvinfo : EIATTR_MAXREG_COUNT
	.align		4
        /*006c*/ 	.byte	0x03, 0x1b
        /*006e*/ 	.short	0x00ff


	//----- nvinfo : EIATTR_NUM_BARRIERS
	.align		4
        /*0070*/ 	.byte	0x02, 0x4c
        /*0072*/ 	.byte	0x01
	.zero		1


	//----- nvinfo : EIATTR_MERCURY_ISA_VERSION
	.align		4
        /*0074*/ 	.byte	0x03, 0x5f
        /*0076*/ 	.short	0x0101


	//----- nvinfo : EIATTR_VRC_CTA_INIT_COUNT
	.align		4
        /*0078*/ 	.byte	0x02, 0x4a
	.zero		1
	.zero		1


	//----- nvinfo : EIATTR_EXIT_INSTR_OFFSETS
	.align		4
        /*007c*/ 	.byte	0x04, 0x1c
        /*007e*/ 	.short	(.L_209 - .L_208)


	//   ....[0]....
.L_208:
        /*0080*/ 	.word	0x000001b0


	//   ....[1]....
        /*0084*/ 	.word	0x00000e70


	//----- nvinfo : EIATTR_CBANK_PARAM_SIZE
	.align		4
.L_209:
        /*0088*/ 	.byte	0x03, 0x19
        /*008a*/ 	.short	0x0024


	//----- nvinfo : EIATTR_PARAM_CBANK
	.align		4
        /*008c*/ 	.byte	0x04, 0x0a
        /*008e*/ 	.short	(.L_211 - .L_210)
	.align		4
.L_210:
        /*0090*/ 	.word	index@(.nv.constant0._Z9gaussBlurPfS_iiS_i)
        /*0094*/ 	.short	0x0380
        /*0096*/ 	.short	0x0024


	//----- nvinfo : EIATTR_SW_WAR
	.align		4
.L_211:
        /*0098*/ 	.byte	0x04, 0x36
        /*009a*/ 	.short	(.L_213 - .L_212)
.L_212:
        /*009c*/ 	.word	0x00000008
.L_213:


//--------------------- .nv.info._Z13rgb2grayscaleP6uchar3iiPf --------------------------
	.section	.nv.info._Z13rgb2grayscaleP6uchar3iiPf,"",@"SHT_CUDA_INFO"
	.sectionflags	@""
	.align	4


	//----- nvinfo : EIATTR_CUDA_API_VERSION
	.align		4
        /*0000*/ 	.byte	0x04, 0x37
        /*0002*/ 	.short	(.L_215 - .L_214)
.L_214:
        /*0004*/ 	.word	0x00000082


	//----- nvinfo : EIATTR_KPARAM_INFO
	.align		4
.L_215:
        /*0008*/ 	.byte	0x04, 0x17
        /*000a*/ 	.short	(.L_217 - .L_216)
.L_216:
        /*000c*/ 	.word	0x00000000
        /*0010*/ 	.short	0x0003
        /*0012*/ 	.short	0x0010
        /*0014*/ 	.byte	0x00, 0xf5, 0x21, 0x00


	//----- nvinfo : EIATTR_KPARAM_INFO
	.align		4
.L_217:
        /*0018*/ 	.byte	0x04, 0x17
        /*001a*/ 	.short	(.L_219 - .L_218)
.L_218:
        /*001c*/ 	.word	0x00000000
        /*0020*/ 	.short	0x0002
        /*0022*/ 	.short	0x000c
        /*0024*/ 	.byte	0x00, 0xf0, 0x11, 0x00


	//----- nvinfo : EIATTR_KPARAM_INFO
	.align		4
.L_219:
        /*0028*/ 	.byte	0x04, 0x17
        /*002a*/ 	.short	(.L_221 - .L_220)
.L_220:
        /*002c*/ 	.word	0x00000000
        /*0030*/ 	.short	0x0001
        /*0032*/ 	.short	0x0008
        /*0034*/ 	.byte	0x00, 0xf0, 0x11, 0x00


	//----- nvinfo : EIATTR_KPARAM_INFO
	.align		4
.L_221:
        /*0038*/ 	.byte	0x04, 0x17
        /*003a*/ 	.short	(.L_223 - .L_222)
.L_222:
        /*003c*/ 	.word	0x00000000
        /*0040*/ 	.short	0x0000
        /*0042*/ 	.short	0x0000
        /*0044*/ 	.byte	0x00, 0xf5, 0x21, 0x00


	//----- nvinfo : EIATTR_SPARSE_MMA_MASK
	.align		4
.L_223:
        /*0048*/ 	.byte	0x03, 0x50
        /*004a*/ 	.short	0x0000


	//----- nvinfo : EIATTR_MAXREG_COUNT
	.align		4
        /*004c*/ 	.byte	0x03, 0x1b
        /*004e*/ 	.short	0x00ff


	//----- nvinfo : EIATTR_MERCURY_ISA_VERSION
	.align		4
        /*0050*/ 	.byte	0x03, 0x5f
        /*0052*/ 	.short	0x0101


	//----- nvinfo : EIATTR_VRC_CTA_INIT_COUNT
	.align		4
        /*0054*/ 	.byte	0x02, 0x4a
	.zero		1
	.zero		1


	//----- nvinfo : EIATTR_EXIT_INSTR_OFFSETS
	.align		4
        /*0058*/ 	.byte	0x04, 0x1c
        /*005a*/ 	.short	(.L_225 - .L_224)


	//   ....[0]....
.L_224:
        /*005c*/ 	.word	0x000000d0


	//   ....[1]....
        /*0060*/ 	.word	0x00000240


	//----- nvinfo : EIATTR_CBANK_PARAM_SIZE
	.align		4
.L_225:
        /*0064*/ 	.byte	0x03, 0x19
        /*0066*/ 	.short	0x0018


	//----- nvinfo : EIATTR_PARAM_CBANK
	.align		4
        /*0068*/ 	.byte	0x04, 0x0a
        /*006a*/ 	.short	(.L_227 - .L_226)
	.align		4
.L_226:
        /*006c*/ 	.word	index@(.nv.constant0._Z13rgb2grayscaleP6uchar3iiPf)
        /*0070*/ 	.short	0x0380
        /*0072*/ 	.short	0x0018


	//----- nvinfo : EIATTR_SW_WAR
	.align		4
.L_227:
        /*0074*/ 	.byte	0x04, 0x36
        /*0076*/ 	.short	(.L_229 - .L_228)
.L_228:
        /*0078*/ 	.word	0x00000008
.L_229:


//--------------------- .nv.info._Z8genGaussPfif  --------------------------
	.section	.nv.info._Z8genGaussPfif,"",@"SHT_CUDA_INFO"
	.sectionflags	@""
	.align	4


	//----- nvinfo : EIATTR_CUDA_API_VERSION
	.align		4
        /*0000*/ 	.byte	0x04, 0x37
        /*0002*/ 	.short	(.L_231 - .L_230)
.L_230:
        /*0004*/ 	.word	0x00000082


	//----- nvinfo : EIATTR_KPARAM_INFO
	.align		4
.L_231:
        /*0008*/ 	.byte	0x04, 0x17
        /*000a*/ 	.short	(.L_233 - .L_232)
.L_232:
        /*000c*/ 	.word	0x00000000
        /*0010*/ 	.short	0x0002
        /*0012*/ 	.short	0x000c
        /*0014*/ 	.byte	0x00, 0xf0, 0x11, 0x00


	//----- nvinfo : EIATTR_KPARAM_INFO
	.align		4
.L_233:
        /*0018*/ 	.byte	0x04, 0x17
        /*001a*/ 	.short	(.L_235 - .L_234)
.L_234:
        /*001c*/ 	.word	0x00000000
        /*0020*/ 	.short	0x0001
        /*0022*/ 	.short	0x0008
        /*0024*/ 	.byte	0x00, 0xf0, 0x11, 0x00


	//----- nvinfo : EIATTR_KPARAM_INFO
	.align		4
.L_235:
        /*0028*/ 	.byte	0x04, 0x17
        /*002a*/ 	.short	(.L_237 - .L_236)
.L_236:
        /*002c*/ 	.word	0x00000000
        /*0030*/ 	.short	0x0000
        /*0032*/ 	.short	0x0000
        /*0034*/ 	.byte	0x00, 0xf5, 0x21, 0x00


	//----- nvinfo : EIATTR_SPARSE_MMA_MASK
	.align		4
.L_237:
        /*0038*/ 	.byte	0x03, 0x50
        /*003a*/ 	.short	0x0000


	//----- nvinfo : EIATTR_MAXREG_COUNT
	.align		4
        /*003c*/ 	.byte	0x03, 0x1b
        /*003e*/ 	.short	0x00ff


	//----- nvinfo : EIATTR_NUM_BARRIERS
	.align		4
        /*0040*/ 	.byte	0x02, 0x4c
        /*0042*/ 	.byte	0x01
	.zero		1


	//----- nvinfo : EIATTR_MERCURY_ISA_VERSION
	.align		4
        /*0044*/ 	.byte	0x03, 0x5f
        /*0046*/ 	.short	0x0101


	//----- nvinfo : EIATTR_VRC_CTA_INIT_COUNT
	.align		4
        /*0048*/ 	.byte	0x02, 0x4a
	.zero		1
	.zero		1


	//----- nvinfo : EIATTR_EXIT_INSTR_OFFSETS
	.align		4
        /*004c*/ 	.byte	0x04, 0x1c
        /*004e*/ 	.short	(.L_239 - .L_238)


	//   ....[0]....
.L_238:
        /*0050*/ 	.word	0x00000650


	//   ....[1]....
        /*0054*/ 	.word	0x00000760


	//----- nvinfo : EIATTR_CRS_STACK_SIZE
	.align		4
.L_239:
        /*0058*/ 	.byte	0x04, 0x1e
        /*005a*/ 	.short	(.L_241 - .L_240)
.L_240:
        /*005c*/ 	.word	0x00000000


	//----- nvinfo : EIATTR_CBANK_PARAM_SIZE
	.align		4
.L_241:
        /*0060*/ 	.byte	0x03, 0x19
        /*0062*/ 	.short	0x0010


	//----- nvinfo : EIATTR_PARAM_CBANK
	.align		4
        /*0064*/ 	.byte	0x04, 0x0a
        /*0066*/ 	.short	(.L_243 - .L_242)
	.align		4
.L_242:
        /*0068*/ 	.word	index@(.nv.constant0._Z8genGaussPfif)
        /*006c*/ 	.short	0x0380
        /*006e*/ 	.short	0x0010


	//----- nvinfo : EIATTR_SW_WAR
	.align		4
.L_243:
        /*0070*/ 	.byte	0x04, 0x36
        /*0072*/ 	.short	(.L_245 - .L_244)
.L_244:
        /*0074*/ 	.word	0x00000008
.L_245:


//--------------------- .nv.callgraph             --------------------------
	.section	.nv.callgraph,"",@"SHT_CUDA_CALLGRAPH"
	.align	4
	.sectionentsize	8
	.align		4
        /*0000*/ 	.word	0x00000000
	.align		4
        /*0004*/ 	.word	0xffffffff
	.align		4
        /*0008*/ 	.word	0x00000000
	.align		4
        /*000c*/ 	.word	0xfffffffe
	.align		4
        /*0010*/ 	.word	0x00000000
	.align		4
        /*0014*/ 	.word	0xfffffffd
	.align		4
        /*0018*/ 	.word	0x00000000
	.align		4
        /*001c*/ 	.word	0xfffffffc


//--------------------- .text._Z9trans2BmpPfP6uchar3iii --------------------------
	.section	.text._Z9trans2BmpPfP6uchar3iii,"ax",@progbits
	.align	128
        .global         _Z9trans2BmpPfP6uchar3iii
        .type           _Z9trans2BmpPfP6uchar3iii,@function
        .size           _Z9trans2BmpPfP6uchar3iii,(.L_x_153 - _Z9trans2BmpPfP6uchar3iii)
        .other          _Z9trans2BmpPfP6uchar3iii,@"STO_CUDA_ENTRY STV_DEFAULT"
_Z9trans2BmpPfP6uchar3iii:
.text._Z9trans2BmpPfP6uchar3iii:
[----:B------:R-:W-:Y:S01]  /*0000*/  LDC R1, c[0x0][0x37c] ;  /* 0x0000df00ff017b82 */ /* 0x000fe20000000800 */
[----:B------:R-:W0:Y:S07]  /*0010*/  S2R R2, SR_TID.Y ;  /* 0x0000000000027919 */ /* 0x000e2e0000002200 */
[----:B------:R-:W1:Y:S01]  /*0020*/  LDC R0, c[0x0][0x360] ;  /* 0x0000d800ff007b82 */ /* 0x000e620000000800 */
[----:B------:R-:W2:Y:S01]  /*0030*/  LDCU.64 UR6, c[0x0][0x390] ;  /* 0x00007200ff0677ac */ /* 0x000ea20008000a00 */
[----:B------:R-:W1:Y:S06]  /*0040*/  S2R R5, SR_TID.X ;  /* 0x0000000000057919 */ /* 0x000e6c0000002100 */
[----:B------:R-:W0:Y:S08]  /*0050*/  S2UR UR5, SR_CTAID.Y ;  /* 0x00000000000579c3 */ /* 0x000e300000002600 */
[----:B------:R-:W0:Y:S08]  /*0060*/  LDC R3, c[0x0][0x364] ;  /* 0x0000d900ff037b82 */ /* 0x000e300000000800 */
[----:B------:R-:W1:Y:S01]  /*0070*/  S2UR UR4, SR_CTAID.X ;  /* 0x00000000000479c3 */ /* 0x000e620000002500 */
[----:B0-----:R-:W-:-:S05]  /*0080*/  IMAD R3, R3, UR5, R2 ;  /* 0x0000000503037c24 */ /* 0x001fca000f8e0202 */
[----:B--2---:R-:W-:Y:S01]  /*0090*/  ISETP.GE.AND P0, PT, R3, UR7, PT ;  /* 0x0000000703007c0c */ /* 0x004fe2000bf06270 */
[----:B-1----:R-:W-:-:S04]  /*00a0*/  IMAD R0, R0, UR4, R5 ;  /* 0x0000000400007c24 */ /* 0x002fc8000f8e0205 */
[----:B------:R-:W-:Y:S01]  /*00b0*/  IMAD R7, R3, UR6, R0 ;  /* 0x0000000603077c24 */ /* 0x000fe2000f8e0200 */
[----:B------:R-:W-:-:S13]  /*00c0*/  ISETP.GE.OR P0, PT, R0, UR6, P0 ;  /* 0x0000000600007c0c */ /* 0x000fda0008706670 */
[----:B------:R-:W-:Y:S05]  /*00d0*/  @P0 EXIT ;  /* 0x000000000000094d */ /* 0x000fea0003800000 */
[----:B------:R-:W0:Y:S02]  /*00e0*/  LDCU UR4, c[0x0][0x398] ;  /* 0x00007300ff0477ac */ /* 0x000e240008000800 */
[----:B0-----:R-:W-:Y:S01]  /*00f0*/  UISETP.NE.AND UP0, UPT, UR4, URZ, UPT ;  /* 0x000000ff0400728c */ /* 0x001fe2000bf05270 */
[----:B------:R-:W0:Y:S08]  /*0100*/  LDCU.64 UR4, c[0x0][0x358] ;  /* 0x00006b00ff0477ac */ /* 0x000e300008000a00 */
[----:B------:R-:W-:Y:S05]  /*0110*/  BRA.U !UP0, `(.L_x_0) ;  /* 0x00000001082c7547 */ /* 0x000fea000b800000 */
[----:B------:R-:W1:Y:S08]  /*0120*/  LDC.64 R2, c[0x0][0x380] ;  /* 0x0000e000ff027b82 */ /* 0x000e700000000a00 */
[----:B------:R-:W2:Y:S01]  /*0130*/  LDC.64 R4, c[0x0][0x388] ;  /* 0x0000e200ff047b82 */ /* 0x000ea20000000a00 */
[----:B-1----:R-:W-:-:S06]  /*0140*/  IMAD.WIDE R2, R7, 0x4, R2 ;  /* 0x0000000407027825 */ /* 0x002fcc00078e0202 */
[----:B0-----:R-:W3:Y:S01]  /*0150*/  LDG.E R2, desc[UR4][R2.64] ;  /* 0x0000000402027981 */ /* 0x001ee2000c1e1900 */
[----:B--2---:R-:W-:-:S04]  /*0160*/  IMAD.WIDE R4, R7, 0x3, R4 ;  /* 0x0000000307047825 */ /* 0x004fc800078e0204 */
[----:B---3--:R-:W-:-:S04]  /*0170*/  FMUL R0, R2, 255 ;  /* 0x437f000002007820 */ /* 0x008fc80000400000 */
[----:B------:R-:W0:Y:S02]  /*0180*/  F2I.U32.TRUNC.NTZ R9, R0 ;  /* 0x0000000000097305 */ /* 0x000e24000020f000 */
[----:B0-----:R-:W-:Y:S04]  /*0190*/  STG.E.U8 desc[UR4][R4.64+0x2], R9 ;  /* 0x0000020904007986 */ /* 0x001fe8000c101104 */
[----:B------:R-:W-:Y:S04]  /*01a0*/  STG.E.U8 desc[UR4][R4.64+0x1], R9 ;  /* 0x0000010904007986 */ /* 0x000fe8000c101104 */
[----:B------:R-:W-:Y:S01]  /*01b0*/  STG.E.U8 desc[UR4][R4.64], R9 ;  /* 0x0000000904007986 */ /* 0x000fe2000c101104 */
[----:B------:R-:W-:Y:S05]  /*01c0*/  EXIT ;  /* 0x000000000000794d */ /* 0x000fea0003800000 */
.L_x_0:
[----:B------:R-:W1:Y:S08]  /*01d0*/  LDC.64 R2, c[0x0][0x380] ;  /* 0x0000e000ff027b82 */ /* 0x000e700000000a00 */
[----:B------:R-:W2:Y:S01]  /*01e0*/  LDC.64 R4, c[0x0][0x388] ;  /* 0x0000e200ff047b82 */ /* 0x000ea20000000a00 */
[----:B-1----:R-:W-:-:S06]  /*01f0*/  IMAD.WIDE R2, R7, 0x4, R2 ;  /* 0x0000000407027825 */ /* 0x002fcc00078e0202 */
[----:B0-----:R-:W3:Y:S01]  /*0200*/  LDG.E R2, desc[UR4][R2.64] ;  /* 0x0000000402027981 */ /* 0x001ee2000c1e1900 */
[----:B--2---:R-:W-:-:S04]  /*0210*/  IMAD.WIDE R4, R7, 0x3, R4 ;  /* 0x0000000307047825 */ /* 0x004fc800078e0204 */
[----:B---3--:R-:W-:-:S04]  /*0220*/  FADD R0, -R2, 1 ;  /* 0x3f80000002007421 */ /* 0x008fc80000000100 */
[----:B------:R-:W-:-:S04]  /*0230*/  FMUL R0, R0, 255 ;  /* 0x437f000000007820 */ /* 0x000fc80000400000 */
[----:B------:R-:W0:Y:S02]  /*0240*/  F2I.U32.TRUNC.NTZ R9, R0 ;  /* 0x0000000000097305 */ /* 0x000e24000020f000 */
[----:B0-----:R-:W-:Y:S04]  /*0250*/  STG.E.U8 desc[UR4][R4.64+0x2], R9 ;  /* 0x0000020904007986 */ /* 0x001fe8000c101104 */
[----:B------:R-:W-:Y:S04]  /*0260*/  STG.E.U8 desc[UR4][R4.64+0x1], R9 ;  /* 0x0000010904007986 */ /* 0x000fe8000c101104 */
[----:B------:R-:W-:Y:S01]  /*0270*/  STG.E.U8 desc[UR4][R4.64], R9 ;  /* 0x0000000904007986 */ /* 0x000fe2000c101104 */
[----:B------:R-:W-:Y:S05]  /*0280*/  EXIT ;  /* 0x000000000000794d */ /* 0x000fea0003800000 */
.L_x_1:
[----:B------:R-:W-:-:S00]  /*0290*/  BRA `(.L_x_1) ;  /* 0xfffffffc00fc7947 */ /* 0x000fc0000383ffff */
[----:B------:R-:W-:-:S00]  /*02a0*/  NOP ;  /* 0x0000000000007918 */ /* 0x000fc00000000000 */
        /* <DEDUP_REMOVED lines=13> */
.L_x_153:


//--------------------- .text._Z18edgeTraceOptimizedPfS_S_iiiff --------------------------
	.section	.text._Z18edgeTraceOptimizedPfS_S_iiiff,"ax",@progbits
	.align	128
        .global         _Z18edgeTraceOptimizedPfS_S_iiiff
        .type           _Z18edgeTraceOptimizedPfS_S_iiiff,@function
        .size           _Z18edgeTraceOptimizedPfS_S_iiiff,(.L_x_154 - _Z18edgeTraceOptimizedPfS_S_iiiff)
        .other          _Z18edgeTraceOptimizedPfS_S_iiiff,@"STO_CUDA_ENTRY STV_DEFAULT"
_Z18edgeTraceOptimizedPfS_S_iiiff:
.text._Z18edgeTraceOptimizedPfS_S_iiiff:
[----:B------:R-:W-:Y:S01]  /*0000*/  LDC R1, c[0x0][0x37c] ;  /* 0x0000df00ff017b82 */ /* 0x000fe20000000800 */
[----:B------:R-:W0:Y:S07]  /*0010*/  S2R R15, SR_TID.Y ;  /* 0x00000000000f7919 */ /* 0x000e2e0000002200 */
[----:B------:R-:W1:Y:S01]  /*0020*/  LDC R13, c[0x0][0x360] ;  /* 0x0000d800ff0d7b82 */ /* 0x000e620000000800 */
[----:B------:R-:W1:Y:S07]  /*0030*/  S2R R12, SR_TID.X ;  /* 0x00000000000c7919 */ /* 0x000e6e0000002100 */
[----:B------:R-:W-:Y:S08]  /*0040*/  S2UR UR4, SR_CTAID.Y ;  /* 0x00000000000479c3 */ /* 0x000ff00000002600 */
[----:B------:R-:W1:Y:S08]  /*0050*/  S2UR UR6, SR_CTAID.X ;  /* 0x00000000000679c3 */ /* 0x000e700000002500 */
[----:B------:R-:W2:Y:S08]  /*0060*/  LDC.64 R2, c[0x0][0x398] ;  /* 0x0000e600ff027b82 */ /* 0x000eb00000000a00 */
[----:B------:R-:W3:Y:S08]  /*0070*/  LDC.64 R6, c[0x0][0x380] ;  /* 0x0000e000ff067b82 */ /* 0x000ef00000000a00 */
[----:B------:R-:W4:Y:S01]  /*0080*/  LDC.64 R16, c[0x0][0x390] ;  /* 0x0000e400ff107b82 */ /* 0x000f220000000a00 */
[----:B-1----:R-:W-:Y:S01]  /*0090*/  IMAD R13, R13, UR6, R12 ;  /* 0x000000060d0d7c24 */ /* 0x002fe2000f8e020c */
[----:B------:R-:W1:Y:S01]  /*00a0*/  S2R R11, SR_CgaCtaId ;  /* 0x00000000000b7919 */ /* 0x000e620000008800 */
[----:B------:R-:W-:Y:S01]  /*00b0*/  MOV R14, 0x400 ;  /* 0x00000400000e7802 */ /* 0x000fe20000000f00 */
[----:B------:R-:W5:Y:S04]  /*00c0*/  LDCU UR6, c[0x0][0x3a8] ;  /* 0x00007500ff0677ac */ /* 0x000f680008000800 */
[----:B------:R-:W0:Y:S01]  /*00d0*/  LDC R10, c[0x0][0x364] ;  /* 0x0000d900ff0a7b82 */ /* 0x000e220000000800 */
[----:B------:R-:W5:Y:S01]  /*00e0*/  LDCU UR7, c[0x0][0x3a4] ;  /* 0x00007480ff0777ac */ /* 0x000f620008000800 */
[----:B0-----:R-:W-:Y:S01]  /*00f0*/  IMAD R10, R10, UR4, R15 ;  /* 0x000000040a0a7c24 */ /* 0x001fe2000f8e020f */
[----:B------:R-:W4:Y:S03]  /*0100*/  LDCU.64 UR4, c[0x0][0x358] ;  /* 0x00006b00ff0477ac */ /* 0x000f260008000a00 */
[C---:B--2---:R-:W-:Y:S01]  /*0110*/  IMAD R9, R10.reuse, R2, R13 ;  /* 0x000000020a097224 */ /* 0x044fe200078e020d */
[----:B------:R-:W-:-:S03]  /*0120*/  ISETP.GE.AND P0, PT, R10, R3, PT ;  /* 0x000000030a00720c */ /* 0x000fc60003f06270 */
[----:B---3--:R-:W-:Y:S01]  /*0130*/  IMAD.WIDE R4, R9, 0x4, R6 ;  /* 0x0000000409047825 */ /* 0x008fe200078e0206 */
[----:B------:R-:W-:Y:S01]  /*0140*/  ISETP.LT.AND P0, PT, R13, R2, !P0 ;  /* 0x000000020d00720c */ /* 0x000fe20004701270 */
[----:B----4-:R-:W5:-:S12]  /*0150*/  LDG.E R16, desc[UR4][R16.64] ;  /* 0x0000000410107981 */ /* 0x010f58000c1e1900 */
[----:B------:R-:W2:Y:S01]  /*0160*/  @P0 LDG.E R21, desc[UR4][R4.64] ;  /* 0x0000000404150981 */ /* 0x000ea2000c1e1900 */
[----:B-1----:R-:W-:-:S05]  /*0170*/  LEA R14, R11, R14, 0x18 ;  /* 0x0000000e0b0e7211 */ /* 0x002fca00078ec0ff */
[----:B------:R-:W-:-:S04]  /*0180*/  IMAD R19, R15, 0x88, R14 ;  /* 0x000000880f137824 */ /* 0x000fc800078e020e */
[C---:B------:R-:W-:Y:S01]  /*0190*/  IMAD R0, R12.reuse, 0x4, R19 ;  /* 0x000000040c007824 */ /* 0x040fe200078e0213 */
[----:B------:R-:W-:Y:S01]  /*01a0*/  ISETP.NE.AND P1, PT, R12, RZ, PT ;  /* 0x000000ff0c00720c */ /* 0x000fe20003f25270 */
[----:B------:R-:W-:Y:S03]  /*01b0*/  BSSY.RECONVERGENT B0, `(.L_x_2) ;  /* 0x000000d000007945 */ /* 0x000fe60003800200 */
[----:B--2---:R0:W-:Y:S01]  /*01c0*/  @P0 STS [R0+0x8c], R21 ;  /* 0x00008c1500000388 */ /* 0x0041e20000000800 */
[C---:B-----5:R-:W-:Y:S01]  /*01d0*/  FMUL R8, R16.reuse, UR6 ;  /* 0x0000000610087c20 */ /* 0x060fe20008400000 */
[----:B------:R-:W-:-:S07]  /*01e0*/  FMUL R11, R16, UR7 ;  /* 0x00000007100b7c20 */ /* 0x000fce0008400000 */
[----:B------:R-:W-:Y:S05]  /*01f0*/  @P1 BRA `(.L_x_3) ;  /* 0x0000000000201947 */ /* 0x000fea0003800000 */
[----:B------:R-:W-:-:S04]  /*0200*/  ISETP.GE.AND P1, PT, R10, R3, PT ;  /* 0x000000030a00720c */ /* 0x000fc80003f26270 */
[----:B------:R-:W-:-:S04]  /*0210*/  ISETP.GE.OR P1, PT, R13, R2, P1 ;  /* 0x000000020d00720c */ /* 0x000fc80000f26670 */
[----:B------:R-:W-:-:S13]  /*0220*/  ISETP.LT.OR P1, PT, R13, 0x1, P1 ;  /* 0x000000010d00780c */ /* 0x000fda0000f21670 */
[----:B------:R-:W-:Y:S05]  /*0230*/  @P1 BRA `(.L_x_4) ;  /* 0x00000000000c1947 */ /* 0x000fea0003800000 */
[----:B------:R-:W2:Y:S04]  /*0240*/  LDG.E R16, desc[UR4][R4.64+-0x4] ;  /* 0xfffffc0404107981 */ /* 0x000ea8000c1e1900 */
[----:B--2---:R1:W-:Y:S01]  /*0250*/  STS [R19+0x88], R16 ;  /* 0x0000881013007388 */ /* 0x0043e20000000800 */
[----:B------:R-:W-:Y:S05]  /*0260*/  BRA `(.L_x_3) ;  /* 0x0000000000047947 */ /* 0x000fea0003800000 */
.L_x_4:
[----:B------:R2:W-:Y:S02]  /*0270*/  STS [R19+0x88], RZ ;  /* 0x000088ff13007388 */ /* 0x0005e40000000800 */
.L_x_3:
[----:B------:R-:W-:Y:S05]  /*0280*/  BSYNC.RECONVERGENT B0 ;  /* 0x0000000000007941 */ /* 0x000fea0003800200 */
.L_x_2:
[----:B------:R-:W-:Y:S01]  /*0290*/  ISETP.NE.AND P1, PT, R15, RZ, PT ;  /* 0x000000ff0f00720c */ /* 0x000fe20003f25270 */
[----:B------:R-:W-:Y:S01]  /*02a0*/  IMAD.IADD R17, R9, 0x1, -R2 ;  /* 0x0000000109117824 */ /* 0x000fe200078e0a02 */
[----:B------:R-:W-:Y:S01]  /*02b0*/  BSSY.RECONVERGENT B0, `(.L_x_5) ;  /* 0x000000c000007945 */ /* 0x000fe20003800200 */
[----:B-1----:R-:W-:Y:S02]  /*02c0*/  IMAD R16, R12, 0x4, R14 ;  /* 0x000000040c107824 */ /* 0x002fe400078e020e */
[----:B------:R-:W-:-:S08]  /*02d0*/  IMAD.WIDE R6, R17, 0x4, R6 ;  /* 0x0000000411067825 */ /* 0x000fd000078e0206 */
[----:B------:R-:W-:Y:S05]  /*02e0*/  @P1 BRA `(.L_x_6) ;  /* 0x0000000000201947 */ /* 0x000fea0003800000 */
[----:B------:R-:W-:-:S04]  /*02f0*/  ISETP.GE.AND P2, PT, R10, R3, PT ;  /* 0x000000030a00720c */ /* 0x000fc80003f46270 */
[----:B------:R-:W-:-:S04]  /*0300*/  ISETP.GE.OR P2, PT, R13, R2, P2 ;  /* 0x000000020d00720c */ /* 0x000fc80001746670 */
[----:B------:R-:W-:-:S13]  /*0310*/  ISETP.EQ.OR P2, PT, R10, RZ, P2 ;  /* 0x000000ff0a00720c */ /* 0x000fda0001742670 */
[----:B------:R-:W-:Y:S05]  /*0320*/  @P2 BRA `(.L_x_7) ;  /* 0x00000000000c2947 */ /* 0x000fea0003800000 */
[----:B------:R-:W3:Y:S04]  /*0330*/  LDG.E R17, desc[UR4][R6.64] ;  /* 0x0000000406117981 */ /* 0x000ee8000c1e1900 */
[----:B---3--:R3:W-:Y:S01]  /*0340*/  STS [R16+0x4], R17 ;  /* 0x0000041110007388 */ /* 0x0087e20000000800 */
[----:B------:R-:W-:Y:S05]  /*0350*/  BRA `(.L_x_6) ;  /* 0x0000000000047947 */ /* 0x000fea0003800000 */
.L_x_7:
[----:B------:R1:W-:Y:S02]  /*0360*/  STS [R16+0x4], RZ ;  /* 0x000004ff10007388 */ /* 0x0003e40000000800 */
.L_x_6:
[----:B------:R-:W-:Y:S05]  /*0370*/  BSYNC.RECONVERGENT B0 ;  /* 0x0000000000007941 */ /* 0x000fea0003800200 */
.L_x_5:
[----:B------:R-:W-:Y:S01]  /*0380*/  ISETP.NE.AND P2, PT, R12, 0x1f, PT ;  /* 0x0000001f0c00780c */ /* 0x000fe20003f45270 */
[----:B------:R-:W-:Y:S01]  /*0390*/  BSSY.RECONVERGENT B0, `(.L_x_8) ;  /* 0x000000a000007945 */ /* 0x000fe20003800200 */
[----:B------:R-:W-:-:S11]  /*03a0*/  VIADD R18, R2, 0xffffffff ;  /* 0xffffffff02127836 */ /* 0x000fd60000000000 */
[----:B------:R-:W-:Y:S05]  /*03b0*/  @P2 BRA `(.L_x_9) ;  /* 0x00000000001c2947 */ /* 0x000fea0003800000 */
[----:B------:R-:W-:-:S04]  /*03c0*/  ISETP.GE.AND P2, PT, R10, R3, PT ;  /* 0x000000030a00720c */ /* 0x000fc80003f46270 */
[----:B------:R-:W-:-:S13]  /*03d0*/  ISETP.GE.OR P2, PT, R13, R18, P2 ;  /* 0x000000120d00720c */ /* 0x000fda0001746670 */
[----:B------:R-:W-:Y:S05]  /*03e0*/  @P2 BRA `(.L_x_10) ;  /* 0x00000000000c2947 */ /* 0x000fea0003800000 */
[----:B------:R-:W4:Y:S04]  /*03f0*/  LDG.E R20, desc[UR4][R4.64+0x4] ;  /* 0x0000040404147981 */ /* 0x000f28000c1e1900 */
[----:B----4-:R4:W-:Y:S01]  /*0400*/  STS [R19+0x10c], R20 ;  /* 0x00010c1413007388 */ /* 0x0109e20000000800 */
[----:B------:R-:W-:Y:S05]  /*0410*/  BRA `(.L_x_9) ;  /* 0x0000000000047947 */ /* 0x000fea0003800000 */
.L_x_10:
[----:B------:R4:W-:Y:S02]  /*0420*/  STS [R19+0x10c], RZ ;  /* 0x00010cff13007388 */ /* 0x0009e40000000800 */
.L_x_9:
[----:B------:R-:W-:Y:S05]  /*0430*/  BSYNC.RECONVERGENT B0 ;  /* 0x0000000000007941 */ /* 0x000fea0003800200 */
.L_x_8:
[----:B------:R-:W-:Y:S01]  /*0440*/  ISETP.NE.AND P2, PT, R15, 0x1f, PT ;  /* 0x0000001f0f00780c */ /* 0x000fe20003f45270 */
[----:B------:R-:W-:Y:S01]  /*0450*/  BSSY.RECONVERGENT B0, `(.L_x_11) ;  /* 0x000000b000007945 */ /* 0x000fe20003800200 */
[----:B------:R-:W-:-:S04]  /*0460*/  IMAD.WIDE R4, R2, 0x4, R4 ;  /* 0x0000000402047825 */ /* 0x000fc800078e0204 */
[----:B---3--:R-:W-:-:S07]  /*0470*/  VIADD R17, R3, 0xffffffff ;  /* 0xffffffff03117836 */ /* 0x008fce0000000000 */
[----:B------:R-:W-:Y:S05]  /*0480*/  @P2 BRA `(.L_x_12) ;  /* 0x00000000001c2947 */ /* 0x000fea0003800000 */
[----:B------:R-:W-:-:S04]  /*0490*/  ISETP.GE.AND P3, PT, R10, R17, PT ;  /* 0x000000110a00720c */ /* 0x000fc80003f66270 */
[----:B------:R-:W-:-:S13]  /*04a0*/  ISETP.GE.OR P3, PT, R13, R2, P3 ;  /* 0x000000020d00720c */ /* 0x000fda0001f66670 */
[----:B------:R-:W-:Y:S05]  /*04b0*/  @P3 BRA `(.L_x_13) ;  /* 0x00000000000c3947 */ /* 0x000fea0003800000 */
[----:B--2-4-:R-:W2:Y:S04]  /*04c0*/  LDG.E R19, desc[UR4][R4.64] ;  /* 0x0000000404137981 */ /* 0x014ea8000c1e1900 */
[----:B--2---:R2:W-:Y:S01]  /*04d0*/  STS [R16+0x118c], R19 ;  /* 0x00118c1310007388 */ /* 0x0045e20000000800 */
[----:B------:R-:W-:Y:S05]  /*04e0*/  BRA `(.L_x_12) ;  /* 0x0000000000047947 */ /* 0x000fea0003800000 */
.L_x_13:
[----:B------:R3:W-:Y:S02]  /*04f0*/  STS [R16+0x118c], RZ ;  /* 0x00118cff10007388 */ /* 0x0007e40000000800 */
.L_x_12:
[----:B------:R-:W-:Y:S05]  /*0500*/  BSYNC.RECONVERGENT B0 ;  /* 0x0000000000007941 */ /* 0x000fea0003800200 */
.L_x_11:
[----:B------:R-:W-:Y:S01]  /*0510*/  LOP3.LUT P3, RZ, R12, R15, RZ, 0xfc, !PT ;  /* 0x0000000f0cff7212 */ /* 0x000fe2000786fcff */
[----:B------:R-:W-:-:S12]  /*0520*/  BSSY.RECONVERGENT B0, `(.L_x_14) ;  /* 0x000000b000007945 */ /* 0x000fd80003800200 */
[----:B------:R-:W-:Y:S05]  /*0530*/  @P3 BRA `(.L_x_15) ;  /* 0x0000000000243947 */ /* 0x000fea0003800000 */
[----:B------:R-:W-:-:S04]  /*0540*/  ISETP.NE.AND P3, PT, R10, RZ, PT ;  /* 0x000000ff0a00720c */ /* 0x000fc80003f65270 */
[----:B------:R-:W-:-:S04]  /*0550*/  ISETP.LT.OR P3, PT, R13, 0x1, !P3 ;  /* 0x000000010d00780c */ /* 0x000fc80005f61670 */
[----:B------:R-:W-:-:S04]  /*0560*/  ISETP.GE.OR P3, PT, R13, R2, P3 ;  /* 0x000000020d00720c */ /* 0x000fc80001f66670 */
[----:B------:R-:W-:-:S13]  /*0570*/  ISETP.GE.OR P3, PT, R10, R3, P3 ;  /* 0x000000030a00720c */ /* 0x000fda0001f66670 */
[----:B------:R-:W-:Y:S05]  /*0580*/  @P3 BRA `(.L_x_16) ;  /* 0x00000000000c3947 */ /* 0x000fea0003800000 */
[----:B------:R-:W5:Y:S04]  /*0590*/  LDG.E R15, desc[UR4][R6.64+-0x4] ;  /* 0xfffffc04060f7981 */ /* 0x000f68000c1e1900 */
[----:B-----5:R0:W-:Y:S01]  /*05a0*/  STS [R14], R15 ;  /* 0x0000000f0e007388 */ /* 0x0201e20000000800 */
[----:B------:R-:W-:Y:S05]  /*05b0*/  BRA `(.L_x_15) ;  /* 0x0000000000047947 */ /* 0x000fea0003800000 */
.L_x_16:
[----:B------:R0:W-:Y:S02]  /*05c0*/  STS [R14], RZ ;  /* 0x000000ff0e007388 */ /* 0x0001e40000000800 */
.L_x_15:
[----:B------:R-:W-:Y:S05]  /*05d0*/  BSYNC.RECONVERGENT B0 ;  /* 0x0000000000007941 */ /* 0x000fea0003800200 */
.L_x_14:
[----:B------:R-:W-:Y:S01]  /*05e0*/  ISETP.NE.OR P1, PT, R12, 0x1f, P1 ;  /* 0x0000001f0c00780c */ /* 0x000fe20000f25670 */
[----:B------:R-:W-:-:S12]  /*05f0*/  BSSY.RECONVERGENT B0, `(.L_x_17) ;  /* 0x000001f000007945 */ /* 0x000fd80003800200 */
[----:B------:R-:W-:Y:S05]  /*0600*/  @P1 BRA `(.L_x_18) ;  /* 0x0000000000241947 */ /* 0x000fea0003800000 */
[----:B------:R-:W-:-:S04]  /*0610*/  ISETP.GE.AND P1, PT, R10, R3, PT ;  /* 0x000000030a00720c */ /* 0x000fc80003f26270 */
[----:B------:R-:W-:-:S04]  /*0620*/  ISETP.GE.OR P1, PT, R13, R18, P1 ;  /* 0x000000120d00720c */ /* 0x000fc80000f26670 */
[----:B------:R-:W-:-:S13]  /*0630*/  ISETP.EQ.OR P1, PT, R10, RZ, P1 ;  /* 0x000000ff0a00720c */ /* 0x000fda0000f22670 */
[----:B------:R-:W-:Y:S05]  /*0640*/  @P1 BRA `(.L_x_19) ;  /* 0x00000000000c1947 */ /* 0x000fea0003800000 */
[----:B------:R-:W5:Y:S04]  /*0650*/  LDG.E R7, desc[UR4][R6.64+0x4] ;  /* 0x0000040406077981 */ /* 0x000f68000c1e1900 */
[----:B-----5:R0:W-:Y:S01]  /*0660*/  STS [R14+0x84], R7 ;  /* 0x000084070e007388 */ /* 0x0201e20000000800 */
[----:B------:R-:W-:Y:S05]  /*0670*/  BRA `(.L_x_20) ;  /* 0x0000000000587947 */ /* 0x000fea0003800000 */
.L_x_19:
[----:B------:R0:W-:Y:S01]  /*0680*/  STS [R14+0x84], RZ ;  /* 0x000084ff0e007388 */ /* 0x0001e20000000800 */
[----:B------:R-:W-:Y:S05]  /*0690*/  BRA `(.L_x_20) ;  /* 0x0000000000507947 */ /* 0x000fea0003800000 */
.L_x_18:
[----:B------:R-:W-:-:S13]  /*06a0*/  ISETP.NE.OR P1, PT, R12, 0x1f, P2 ;  /* 0x0000001f0c00780c */ /* 0x000fda0001725670 */
[----:B------:R-:W-:Y:S05]  /*06b0*/  @P1 BRA `(.L_x_21) ;  /* 0x0000000000201947 */ /* 0x000fea0003800000 */
[----:B------:R-:W-:-:S04]  /*06c0*/  ISETP.GE.AND P1, PT, R13, R18, PT ;  /* 0x000000120d00720c */ /* 0x000fc80003f26270 */
[----:B------:R-:W-:-:S13]  /*06d0*/  ISETP.GE.OR P1, PT, R10, R17, P1 ;  /* 0x000000110a00720c */ /* 0x000fda0000f26670 */
[----:B------:R-:W-:Y:S05]  /*06e0*/  @P1 BRA `(.L_x_22) ;  /* 0x00000000000c1947 */ /* 0x000fea0003800000 */
[----:B------:R-:W5:Y:S04]  /*06f0*/  LDG.E R5, desc[UR4][R4.64+0x4] ;  /* 0x0000040404057981 */ /* 0x000f68000c1e1900 */
[----:B-----5:R0:W-:Y:S01]  /*0700*/  STS [R14+0x120c], R5 ;  /* 0x00120c050e007388 */ /* 0x0201e20000000800 */
[----:B------:R-:W-:Y:S05]  /*0710*/  BRA `(.L_x_20) ;  /* 0x0000000000307947 */ /* 0x000fea0003800000 */
.L_x_22:
[----:B------:R0:W-:Y:S01]  /*0720*/  STS [R14+0x120c], RZ ;  /* 0x00120cff0e007388 */ /* 0x0001e20000000800 */
[----:B------:R-:W-:Y:S05]  /*0730*/  BRA `(.L_x_20) ;  /* 0x0000000000287947 */ /* 0x000fea0003800000 */
.L_x_21:
[----:B------:R-:W-:-:S13]  /*0740*/  ISETP.NE.OR P2, PT, R12, RZ, P2 ;  /* 0x000000ff0c00720c */ /* 0x000fda0001745670 */
[----:B------:R-:W-:Y:S05]  /*0750*/  @P2 BRA `(.L_x_20) ;  /* 0x0000000000202947 */ /* 0x000fea0003800000 */
[----:B------:R-:W-:-:S04]  /*0760*/  ISETP.GE.AND P1, PT, R13, R2, PT ;  /* 0x000000020d00720c */ /* 0x000fc80003f26270 */
[----:B------:R-:W-:-:S04]  /*0770*/  ISETP.GE.OR P1, PT, R10, R17, P1 ;  /* 0x000000110a00720c */ /* 0x000fc80000f26670 */
[----:B------:R-:W-:-:S13]  /*0780*/  ISETP.LT.OR P1, PT, R13, 0x1, P1 ;  /* 0x000000010d00780c */ /* 0x000fda0000f21670 */
[----:B------:R-:W-:Y:S05]  /*0790*/  @P1 BRA `(.L_x_23) ;  /* 0x00000000000c1947 */ /* 0x000fea0003800000 */
[----:B------:R-:W5:Y:S04]  /*07a0*/  LDG.E R5, desc[UR4][R4.64+-0x4] ;  /* 0xfffffc0404057981 */ /* 0x000f68000c1e1900 */
[----:B-----5:R0:W-:Y:S01]  /*07b0*/  STS [R14+0x1188], R5 ;  /* 0x001188050e007388 */ /* 0x0201e20000000800 */
[----:B------:R-:W-:Y:S05]  /*07c0*/  BRA `(.L_x_20) ;  /* 0x0000000000047947 */ /* 0x000fea0003800000 */
.L_x_23:
[----:B------:R0:W-:Y:S02]  /*07d0*/  STS [R14+0x1188], RZ ;  /* 0x001188ff0e007388 */ /* 0x0001e40000000800 */
.L_x_20:
[----:B------:R-:W-:Y:S05]  /*07e0*/  BSYNC.RECONVERGENT B0 ;  /* 0x0000000000007941 */ /* 0x000fea0003800200 */
.L_x_17:
[----:B0-----:R-:W0:Y:S08]  /*07f0*/  LDC R5, c[0x0][0x3a0] ;  /* 0x0000e800ff057b82 */ /* 0x001e300000000800 */
[----:B------:R-:W-:Y:S01]  /*0800*/  BAR.SYNC.DEFER_BLOCKING 0x0 ;  /* 0x0000000000007b1d */ /* 0x000fe20000010000 */
[----:B0-----:R-:W-:-:S13]  /*0810*/  ISETP.GE.AND P1, PT, R5, 0x1, PT ;  /* 0x000000010500780c */ /* 0x001fda0003f26270 */
[----:B------:R-:W-:Y:S05]  /*0820*/  @!P1 EXIT ;  /* 0x000000000000994d */ /* 0x000fea0003800000 */
[----:B------:R-:W0:Y:S01]  /*0830*/  LDC.64 R2, c[0x0][0x388] ;  /* 0x0000e200ff027b82 */ /* 0x000e220000000a00 */
[C---:B------:R-:W-:Y:S02]  /*0840*/  ISETP.GE.U32.AND P1, PT, R5.reuse, 0x4, PT ;  /* 0x000000040500780c */ /* 0x040fe40003f26070 */
[----:B------:R-:W-:Y:S01]  /*0850*/  LOP3.LUT R4, R5, 0x3, RZ, 0xc0, !PT ;  /* 0x0000000305047812 */ /* 0x000fe200078ec0ff */
[----:B0-----:R-:W-:-:S10]  /*0860*/  IMAD.WIDE R2, R9, 0x4, R2 ;  /* 0x0000000409027825 */ /* 0x001fd400078e0202 */
[----:B------:R-:W-:Y:S05]  /*0870*/  @!P1 BRA `(.L_x_24) ;  /* 0x0000000c00009947 */ /* 0x000fea0003800000 */
[----:B------:R-:W-:-:S05]  /*0880*/  LOP3.LUT R5, R5, 0x7ffffffc, RZ, 0xc0, !PT ;  /* 0x7ffffffc05057812 */ /* 0x000fca00078ec0ff */
[----:B------:R-:W-:-:S07]  /*0890*/  IMAD.MOV R5, RZ, RZ, -R5 ;  /* 0x000000ffff057224 */ /* 0x000fce00078e0a05 */
.L_x_48:
[----:B------:R-:W-:Y:S01]  /*08a0*/  VIADD R5, R5, 0x4 ;  /* 0x0000000405057836 */ /* 0x000fe20000000000 */
[----:B------:R-:W-:Y:S04]  /*08b0*/  BAR.SYNC.DEFER_BLOCKING 0x0 ;  /* 0x0000000000007b1d */ /* 0x000fe80000010000 */
[----:B------:R-:W-:Y:S02]  /*08c0*/  ISETP.NE.AND P1, PT, R5, RZ, PT ;  /* 0x000000ff0500720c */ /* 0x000fe40003f25270 */
[----:B------:R-:W-:Y:S04]  /*08d0*/  BSSY.RECONVERGENT B0, `(.L_x_25) ;  /* 0x000002b000007945 */ /* 0x000fe80003800200 */
[----:B0-----:R-:W-:Y:S07]  /*08e0*/  @!P0 BRA `(.L_x_26) ;  /* 0x0000000000a48947 */ /* 0x001fee0003800000 */
[----:B------:R-:W0:Y:S02]  /*08f0*/  LDS R6, [R0+0x8c] ;  /* 0x00008c0000067984 */ /* 0x000e240000000800 */
[----:B0-----:R-:W-:-:S13]  /*0900*/  FSETP.GEU.AND P2, PT, R6, R8, PT ;  /* 0x000000080600720b */ /* 0x001fda0003f4e000 */
[----:B------:R0:W-:Y:S01]  /*0910*/  @!P2 STG.E desc[UR4][R2.64], RZ ;  /* 0x000000ff0200a986 */ /* 0x0001e2000c101904 */
[----:B------:R-:W-:Y:S05]  /*0920*/  @!P2 BRA `(.L_x_26) ;  /* 0x000000000094a947 */ /* 0x000fea0003800000 */
[----:B------:R-:W-:-:S13]  /*0930*/  FSETP.GE.AND P2, PT, R6, R11, PT ;  /* 0x0000000b0600720b */ /* 0x000fda0003f46000 */
[----:B------:R-:W-:-:S05]  /*0940*/  @P2 IMAD.MOV.U32 R7, RZ, RZ, 0x3f800000 ;  /* 0x3f800000ff072424 */ /* 0x000fca00078e00ff */
[----:B------:R0:W-:Y:S01]  /*0950*/  @P2 STG.E desc[UR4][R2.64], R7 ;  /* 0x0000000702002986 */ /* 0x0001e2000c101904 */
[----:B------:R-:W-:Y:S05]  /*0960*/  @P2 BRA `(.L_x_26) ;  /* 0x0000000000842947 */ /* 0x000fea0003800000 */
[----:B------:R-:W5:Y:S01]  /*0970*/  LDS R6, [R0] ;  /* 0x0000000000067984 */ /* 0x000f620000000800 */
[----:B------:R-:W-:Y:S01]  /*0980*/  BSSY.RELIABLE B1, `(.L_x_27) ;  /* 0x0000019000017945 */ /* 0x000fe20003800100 */
[----:B-----5:R-:W-:-:S13]  /*0990*/  FSETP.GE.AND P2, PT, R6, R11, PT ;  /* 0x0000000b0600720b */ /* 0x020fda0003f46000 */
[----:B------:R-:W-:Y:S05]  /*09a0*/  @P2 BRA `(.L_x_28) ;  /* 0x0000000000582947 */ /* 0x000fea0003800000 */
[----:B------:R-:W5:Y:S02]  /*09b0*/  LDS R6, [R0+0x4] ;  /* 0x0000040000067984 */ /* 0x000f640000000800 */
        /* <DEDUP_REMOVED lines=19> */
[----:B------:R-:W-:Y:S05]  /*0af0*/  @!P2 BREAK.RELIABLE B1 ;  /* 0x000000000001a942 */ /* 0x000fea0003800100 */
[----:B------:R-:W-:Y:S05]  /*0b00*/  @!P2 BRA `(.L_x_29) ;  /* 0x000000000014a947 */ /* 0x000fea0003800000 */
.L_x_28:
[----:B------:R-:W-:Y:S05]  /*0b10*/  BSYNC.RELIABLE B1 ;  /* 0x0000000000017941 */ /* 0x000fea0003800100 */
.L_x_27:
[----:B0-----:R-:W-:Y:S01]  /*0b20*/  IMAD.MOV.U32 R7, RZ, RZ, 0x3f800000 ;  /* 0x3f800000ff077424 */ /* 0x001fe200078e00ff */
[----:B------:R0:W-:Y:S04]  /*0b30*/  STS [R0+0x8c], R11 ;  /* 0x00008c0b00007388 */ /* 0x0001e80000000800 */
[----:B------:R0:W-:Y:S01]  /*0b40*/  STG.E desc[UR4][R2.64], R7 ;  /* 0x0000000702007986 */ /* 0x0001e2000c101904 */
[----:B------:R-:W-:Y:S05]  /*0b50*/  BRA `(.L_x_26) ;  /* 0x0000000000087947 */ /* 0x000fea0003800000 */
.L_x_29:
[----:B------:R0:W-:Y:S04]  /*0b60*/  STG.E desc[UR4][R2.64], RZ ;  /* 0x000000ff02007986 */ /* 0x0001e8000c101904 */
[----:B------:R0:W-:Y:S02]  /*0b70*/  STS [R0+0x8c], R11 ;  /* 0x00008c0b00007388 */ /* 0x0001e40000000800 */
.L_x_26:
[----:B------:R-:W-:Y:S05]  /*0b80*/  BSYNC.RECONVERGENT B0 ;  /* 0x0000000000007941 */ /* 0x000fea0003800200 */
.L_x_25:
[----:B------:R-:W-:Y:S05]  /*0b90*/  WARPSYNC.ALL ;  /* 0x0000000000007948 */ /* 0x000fea0003800000 */
[----:B------:R-:W-:Y:S06]  /*0ba0*/  BAR.SYNC.DEFER_BLOCKING 0x0 ;  /* 0x0000000000007b1d */ /* 0x000fec0000010000 */
[----:B------:R-:W-:Y:S04]  /*0bb0*/  BSSY.RECONVERGENT B0, `(.L_x_30) ;  /* 0x000002c000007945 */ /* 0x000fe80003800200 */
[----:B------:R-:W-:Y:S05]  /*0bc0*/  @!P0 BRA `(.L_x_31) ;  /* 0x0000000000a88947 */ /* 0x000fea0003800000 */
[----:B------:R-:W5:Y:S02]  /*0bd0*/  LDS R6, [R0+0x8c] ;  /* 0x00008c0000067984 */ /* 0x000f640000000800 */
[----:B-----5:R-:W-:-:S13]  /*0be0*/  FSETP.GEU.AND P2, PT, R6, R8, PT ;  /* 0x000000080600720b */ /* 0x020fda0003f4e000 */
[----:B------:R-:W-:Y:S05]  /*0bf0*/  @!P2 BRA `(.L_x_32) ;  /* 0x000000000098a947 */ /* 0x000fea0003800000 */
[----:B------:R-:W-:-:S13]  /*0c00*/  FSETP.GE.AND P2, PT, R6, R11, PT ;  /* 0x0000000b0600720b */ /* 0x000fda0003f46000 */
[----:B0-----:R-:W-:-:S05]  /*0c10*/  @P2 IMAD.MOV.U32 R7, RZ, RZ, 0x3f800000 ;  /* 0x3f800000ff072424 */ /* 0x001fca00078e00ff */
        /* <DEDUP_REMOVED lines=28> */
.L_x_34:
[----:B------:R-:W-:Y:S05]  /*0de0*/  BSYNC.RELIABLE B1 ;  /* 0x0000000000017941 */ /* 0x000fea0003800100 */
.L_x_33:
[----:B0-----:R-:W-:Y:S01]  /*0df0*/  IMAD.MOV.U32 R7, RZ, RZ, 0x3f800000 ;  /* 0x3f800000ff077424 */ /* 0x001fe200078e00ff */
[----:B------:R0:W-:Y:S04]  /*0e00*/  STS [R0+0x8c], R11 ;  /* 0x00008c0b00007388 */ /* 0x0001e80000000800 */
[----:B------:R0:W-:Y:S01]  /*0e10*/  STG.E desc[UR4][R2.64], R7 ;  /* 0x0000000702007986 */ /* 0x0001e2000c101904 */
[----:B------:R-:W-:Y:S05]  /*0e20*/  BRA `(.L_x_31) ;  /* 0x0000000000107947 */ /* 0x000fea0003800000 */
.L_x_35:
[----:B------:R0:W-:Y:S04]  /*0e30*/  STG.E desc[UR4][R2.64], RZ ;  /* 0x000000ff02007986 */ /* 0x0001e8000c101904 */
[----:B------:R0:W-:Y:S01]  /*0e40*/  STS [R0+0x8c], R11 ;  /* 0x00008c0b00007388 */ /* 0x0001e20000000800 */
[----:B------:R-:W-:Y:S05]  /*0e50*/  BRA `(.L_x_31) ;  /* 0x0000000000047947 */ /* 0x000fea0003800000 */
.L_x_32:
[----:B------:R0:W-:Y:S02]  /*0e60*/  STG.E desc[UR4][R2.64], RZ ;  /* 0x000000ff02007986 */ /* 0x0001e4000c101904 */
.L_x_31:
[----:B------:R-:W-:Y:S05]  /*0e70*/  BSYNC.RECONVERGENT B0 ;  /* 0x0000000000007941 */ /* 0x000fea0003800200 */
.L_x_30:
        /* <DEDUP_REMOVED lines=37> */
.L_x_40:
[----:B------:R-:W-:Y:S05]  /*10d0*/  BSYNC.RELIABLE B1 ;  /* 0x0000000000017941 */ /* 0x000fea0003800100 */
.L_x_39:
[----:B0-----:R-:W-:Y:S01]  /*10e0*/  IMAD.MOV.U32 R7, RZ, RZ, 0x3f800000 ;  /* 0x3f800000ff077424 */ /* 0x001fe200078e00ff */
[----:B------:R0:W-:Y:S04]  /*10f0*/  STS [R0+0x8c], R11 ;  /* 0x00008c0b00007388 */ /* 0x0001e80000000800 */
[----:B------:R0:W-:Y:S01]  /*1100*/  STG.E desc[UR4][R2.64], R7 ;  /* 0x0000000702007986 */ /* 0x0001e2000c101904 */
[----:B------:R-:W-:Y:S05]  /*1110*/  BRA `(.L_x_37) ;  /* 0x0000000000107947 */ /* 0x000fea0003800000 */
.L_x_41:
[----:B------:R0:W-:Y:S04]  /*1120*/  STG.E desc[UR4][R2.64], RZ ;  /* 0x000000ff02007986 */ /* 0x0001e8000c101904 */
[----:B------:R0:W-:Y:S01]  /*1130*/  STS [R0+0x8c], R11 ;  /* 0x00008c0b00007388 */ /* 0x0001e20000000800 */
[----:B------:R-:W-:Y:S05]  /*1140*/  BRA `(.L_x_37) ;  /* 0x0000000000047947 */ /* 0x000fea0003800000 */
.L_x_38:
[----:B------:R0:W-:Y:S02]  /*1150*/  STG.E desc[UR4][R2.64], RZ ;  /* 0x000000ff02007986 */ /* 0x0001e4000c101904 */
.L_x_37:
[----:B------:R-:W-:Y:S05]  /*1160*/  BSYNC.RECONVERGENT B0 ;  /* 0x0000000000007941 */ /* 0x000fea0003800200 */
.L_x_36:
        /* <DEDUP_REMOVED lines=37> */
.L_x_46:
[----:B------:R-:W-:Y:S05]  /*13c0*/  BSYNC.RELIABLE B1 ;  /* 0x0000000000017941 */ /* 0x000fea0003800100 */
.L_x_45:
[----:B0-----:R-:W-:Y:S01]  /*13d0*/  IMAD.MOV.U32 R7, RZ, RZ, 0x3f800000 ;  /* 0x3f800000ff077424 */ /* 0x001fe200078e00ff */
[----:B------:R0:W-:Y:S04]  /*13e0*/  STS [R0+0x8c], R11 ;  /* 0x00008c0b00007388 */ /* 0x0001e80000000800 */
[----:B------:R0:W-:Y:S01]  /*13f0*/  STG.E desc[UR4][R2.64], R7 ;  /* 0x0000000702007986 */ /* 0x0001e2000c101904 */
[----:B------:R-:W-:Y:S05]  /*1400*/  BRA `(.L_x_43) ;  /* 0x0000000000107947 */ /* 0x000fea0003800000 */
.L_x_47:
[----:B------:R0:W-:Y:S04]  /*1410*/  STG.E desc[UR4][R2.64], RZ ;  /* 0x000000ff02007986 */ /* 0x0001e8000c101904 */
[----:B------:R0:W-:Y:S01]  /*1420*/  STS [R0+0x8c], R11 ;  /* 0x00008c0b00007388 */ /* 0x0001e20000000800 */
[----:B------:R-:W-:Y:S05]  /*1430*/  BRA `(.L_x_43) ;  /* 0x0000000000047947 */ /* 0x000fea0003800000 */
.L_x_44:
[----:B------:R0:W-:Y:S02]  /*1440*/  STG.E desc[UR4][R2.64], RZ ;  /* 0x000000ff02007986 */ /* 0x0001e4000c101904 */
.L_x_43:
[----:B------:R-:W-:Y:S05]  /*1450*/  BSYNC.RECONVERGENT B0 ;  /* 0x0000000000007941 */ /* 0x000fea0003800200 */
.L_x_42:
[----:B------:R-:W-:Y:S05]  /*1460*/  WARPSYNC.ALL ;  /* 0x0000000000007948 */ /* 0x000fea0003800000 */
[----:B------:R-:W-:Y:S05]  /*1470*/  @P1 BRA `(.L_x_48) ;  /* 0xfffffff400081947 */ /* 0x000fea000383ffff */
.L_x_24:
[----:B------:R-:W-:-:S13]  /*1480*/  ISETP.NE.AND P1, PT, R4, RZ, PT ;  /* 0x000000ff0400720c */ /* 0x000fda0003f25270 */
[----:B------:R-:W-:Y:S05]  /*1490*/  @!P1 EXIT ;  /* 0x000000000000994d */ /* 0x000fea0003800000 */
[----:B------:R-:W-:-:S07]  /*14a0*/  IMAD.MOV R4, RZ, RZ, -R4 ;  /* 0x000000ffff047224 */ /* 0x000fce00078e0a04 */
.L_x_55:
[----:B------:R-:W-:Y:S01]  /*14b0*/  VIADD R4, R4, 0x1 ;  /* 0x0000000104047836 */ /* 0x000fe20000000000 */
[----:B------:R-:W-:Y:S04]  /*14c0*/  BAR.SYNC.DEFER_BLOCKING 0x0 ;  /* 0x0000000000007b1d */ /* 0x000fe80000010000 */
[----:B------:R-:W-:Y:S02]  /*14d0*/  ISETP.NE.AND P1, PT, R4, RZ, PT ;  /* 0x000000ff0400720c */ /* 0x000fe40003f25270 */
[----:B------:R-:W-:Y:S04]  /*14e0*/  BSSY.RECONVERGENT B0, `(.L_x_49) ;  /* 0x000002c000007945 */ /* 0x000fe80003800200 */
[----:B0-----:R-:W-:Y:S07]  /*14f0*/  @!P0 BRA `(.L_x_50) ;  /* 0x0000000000a88947 */ /* 0x001fee0003800000 */
[----:B------:R-:W5:Y:S02]  /*1500*/  LDS R5, [R0+0x8c] ;  /* 0x00008c0000057984 */ /* 0x000f640000000800 */
[----:B-----5:R-:W-:-:S13]  /*1510*/  FSETP.GEU.AND P2, PT, R5, R8, PT ;  /* 0x000000080500720b */ /* 0x020fda0003f4e000 */
        /* <DEDUP_REMOVED lines=31> */
.L_x_53:
[----:B------:R-:W-:Y:S05]  /*1710*/  BSYNC.RELIABLE B1 ;  /* 0x0000000000017941 */ /* 0x000fea0003800100 */
.L_x_52:
[----:B0-----:R-:W-:Y:S01]  /*1720*/  IMAD.MOV.U32 R5, RZ, RZ, 0x3f800000 ;  /* 0x3f800000ff057424 */ /* 0x001fe200078e00ff */
[----:B------:R0:W-:Y:S04]  /*1730*/  STS [R0+0x8c], R11 ;  /* 0x00008c0b00007388 */ /* 0x0001e80000000800 */
[----:B------:R0:W-:Y:S01]  /*1740*/  STG.E desc[UR4][R2.64], R5 ;  /* 0x0000000502007986 */ /* 0x0001e2000c101904 */
[----:B------:R-:W-:Y:S05]  /*1750*/  BRA `(.L_x_50) ;  /* 0x0000000000107947 */ /* 0x000fea0003800000 */
.L_x_54:
[----:B------:R0:W-:Y:S04]  /*1760*/  STG.E desc[UR4][R2.64], RZ ;  /* 0x000000ff02007986 */ /* 0x0001e8000c101904 */
[----:B------:R0:W-:Y:S01]  /*1770*/  STS [R0+0x8c], R11 ;  /* 0x00008c0b00007388 */ /* 0x0001e20000000800 */
[----:B------:R-:W-:Y:S05]  /*1780*/  BRA `(.L_x_50) ;  /* 0x0000000000047947 */ /* 0x000fea0003800000 */
.L_x_51:
[----:B------:R0:W-:Y:S02]  /*1790*/  STG.E desc[UR4][R2.64], RZ ;  /* 0x000000ff02007986 */ /* 0x0001e4000c101904 */
.L_x_50:
[----:B------:R-:W-:Y:S05]  /*17a0*/  BSYNC.RECONVERGENT B0 ;  /* 0x0000000000007941 */ /* 0x000fea0003800200 */
.L_x_49:
[----:B------:R-:W-:Y:S05]  /*17b0*/  WARPSYNC.ALL ;  /* 0x0000000000007948 */ /* 0x000fea0003800000 */
[----:B------:R-:W-:Y:S05]  /*17c0*/  @P1 BRA `(.L_x_55) ;  /* 0xfffffffc00381947 */ /* 0x000fea000383ffff */
[----:B------:R-:W-:Y:S05]  /*17d0*/  EXIT ;  /* 0x000000000000794d */ /* 0x000fea0003800000 */
.L_x_56:
        /* <DEDUP_REMOVED lines=10> */
.L_x_154:


//--------------------- .text._Z9edgeTracePfS_S_iiiff --------------------------
	.section	.text._Z9edgeTracePfS_S_iiiff,"ax",@progbits
	.align	128
        .global         _Z9edgeTracePfS_S_iiiff
        .type           _Z9edgeTracePfS_S_iiiff,@function
        .size           _Z9edgeTracePfS_S_iiiff,(.L_x_155 - _Z9edgeTracePfS_S_iiiff)
        .other          _Z9edgeTracePfS_S_iiiff,@"STO_CUDA_ENTRY STV_DEFAULT"
_Z9edgeTracePfS_S_iiiff:
.text._Z9edgeTracePfS_S_iiiff:
[----:B------:R-:W-:Y:S08]  /*0000*/  LDC R1, c[0x0][0x37c] ;  /* 0x0000df00ff017b82 */ /* 0x000ff00000000800 */
[----:B------:R-:W0:Y:S01]  /*0010*/  LDC.64 R2, c[0x0][0x390] ;  /* 0x0000e400ff027b82 */ /* 0x000e220000000a00 */
[----:B------:R-:W0:Y:S07]  /*0020*/  LDCU.64 UR6, c[0x0][0x358] ;  /* 0x00006b00ff0677ac */ /* 0x000e2e0008000a00 */
[----:B------:R-:W1:Y:S01]  /*0030*/  LDC.64 R8, c[0x0][0x3a0] ;  /* 0x0000e800ff087b82 */ /* 0x000e620000000a00 */
[----:B0-----:R0:W5:Y:S01]  /*0040*/  LDG.E R0, desc[UR6][R2.64] ;  /* 0x0000000602007981 */ /* 0x001162000c1e1900 */
[----:B-1----:R-:W-:-:S13]  /*0050*/  ISETP.GE.AND P0, PT, R8, 0x1, PT ;  /* 0x000000010800780c */ /* 0x002fda0003f06270 */
[----:B0-----:R-:W-:Y:S05]  /*0060*/  @!P0 EXIT ;  /* 0x000000000000894d */ /* 0x001fea0003800000 */
[----:B------:R-:W0:Y:S01]  /*0070*/  S2R R7, SR_TID.Y ;  /* 0x0000000000077919 */ /* 0x000e220000002200 */
[----:B------:R-:W1:Y:S01]  /*0080*/  LDCU UR8, c[0x0][0x360] ;  /* 0x00006c00ff0877ac */ /* 0x000e620008000800 */
[----:B------:R-:W2:Y:S01]  /*0090*/  LDC.64 R2, c[0x0][0x380] ;  /* 0x0000e000ff027b82 */ /* 0x000ea20000000a00 */
[----:B------:R-:W-:Y:S01]  /*00a0*/  ISETP.GE.U32.AND P1, PT, R8, 0x4, PT ;  /* 0x000000040800780c */ /* 0x000fe20003f26070 */
[----:B------:R-:W0:Y:S01]  /*00b0*/  S2R R10, SR_CTAID.Y ;  /* 0x00000000000a7919 */ /* 0x000e220000002600 */
[----:B------:R-:W3:Y:S01]  /*00c0*/  LDCU.64 UR10, c[0x0][0x398] ;  /* 0x00007300ff0a77ac */ /* 0x000ee20008000a00 */
[----:B------:R-:W1:Y:S01]  /*00d0*/  S2R R6, SR_TID.X ;  /* 0x0000000000067919 */ /* 0x000e620000002100 */
[----:B------:R-:W0:Y:S03]  /*00e0*/  LDCU UR5, c[0x0][0x364] ;  /* 0x00006c80ff0577ac */ /* 0x000e260008000800 */
[----:B------:R-:W4:Y:S01]  /*00f0*/  LDC.64 R4, c[0x0][0x388] ;  /* 0x0000e200ff047b82 */ /* 0x000f220000000a00 */
[----:B------:R-:W1:Y:S01]  /*0100*/  S2R R11, SR_CTAID.X ;  /* 0x00000000000b7919 */ /* 0x000e620000002500 */
[----:B------:R-:W4:Y:S01]  /*0110*/  LDCU UR9, c[0x0][0x3a8] ;  /* 0x00007500ff0977ac */ /* 0x000f220008000800 */
[----:B---3--:R-:W-:Y:S01]  /*0120*/  UIADD3 UR4, UPT, UPT, UR11, -0x1, URZ ;  /* 0xffffffff0b047890 */ /* 0x008fe2000fffe0ff */
[----:B0-----:R-:W-:Y:S01]  /*0130*/  IMAD R7, R10, UR5, R7 ;  /* 0x000000050a077c24 */ /* 0x001fe2000f8e0207 */
[----:B------:R-:W-:-:S04]  /*0140*/  UIADD3 UR5, UPT, UPT, UR10, -0x1, URZ ;  /* 0xffffffff0a057890 */ /* 0x000fc8000fffe0ff */
[----:B------:R-:W-:Y:S01]  /*0150*/  ISETP.GE.AND P0, PT, R7, UR4, PT ;  /* 0x0000000407007c0c */ /* 0x000fe2000bf06270 */
[----:B-1----:R-:W-:-:S04]  /*0160*/  IMAD R6, R11, UR8, R6 ;  /* 0x000000080b067c24 */ /* 0x002fc8000f8e0206 */
[----:B------:R-:W-:Y:S01]  /*0170*/  IMAD R11, R7, UR10, R6 ;  /* 0x0000000a070b7c24 */ /* 0x000fe2000f8e0206 */
[C---:B------:R-:W-:Y:S01]  /*0180*/  ISETP.LT.AND P0, PT, R6.reuse, UR5, !P0 ;  /* 0x0000000506007c0c */ /* 0x040fe2000c701270 */
[----:B------:R-:W-:Y:S02]  /*0190*/  UIMAD.WIDE UR4, UR10, 0x4, URZ ;  /* 0x000000040a0478a5 */ /* 0x000fe4000f8e02ff */
[C---:B--2---:R-:W-:Y:S01]  /*01a0*/  IMAD.WIDE R2, R11.reuse, 0x4, R2 ;  /* 0x000000040b027825 */ /* 0x044fe200078e0202 */
[----:B------:R-:W-:Y:S01]  /*01b0*/  ISETP.GT.AND P0, PT, R6, RZ, P0 ;  /* 0x000000ff0600720c */ /* 0x000fe20000704270 */
[----:B------:R-:W-:Y:S01]  /*01c0*/  ULOP3.LUT UR8, UR4, 0xfffffffc, URZ, 0x3c, !UPT ;  /* 0xfffffffc04087892 */ /* 0x000fe2000f8e3cff */
[----:B------:R-:W-:Y:S01]  /*01d0*/  LOP3.LUT R6, R8, 0x3, RZ, 0xc0, !PT ;  /* 0x0000000308067812 */ /* 0x000fe200078ec0ff */
[----:B------:R-:W-:Y:S01]  /*01e0*/  ULOP3.LUT UR10, URZ, UR5, URZ, 0x33, !UPT ;  /* 0x00000005ff0a7292 */ /* 0x000fe2000f8e33ff */
[----:B------:R-:W-:Y:S01]  /*01f0*/  IADD3 R12, P3, PT, R2, UR4, RZ ;  /* 0x00000004020c7c10 */ /* 0x000fe2000ff7e0ff */
[----:B----4-:R-:W-:Y:S01]  /*0200*/  IMAD.WIDE R4, R11, 0x4, R4 ;  /* 0x000000040b047825 */ /* 0x010fe200078e0204 */
[----:B------:R-:W-:-:S03]  /*0210*/  ISETP.NE.AND P0, PT, R7, RZ, P0 ;  /* 0x000000ff0700720c */ /* 0x000fc60000705270 */
[----:B-----5:R-:W-:Y:S01]  /*0220*/  FMUL R7, R0, R9 ;  /* 0x0000000900077220 */ /* 0x020fe20000400000 */
[----:B------:R-:W-:Y:S01]  /*0230*/  IADD3 R10, P2, PT, R2, UR8, RZ ;  /* 0x00000008020a7c10 */ /* 0x000fe2000ff5e0ff */
[----:B------:R-:W-:Y:S01]  /*0240*/  FMUL R0, R0, UR9 ;  /* 0x0000000900007c20 */ /* 0x000fe20008400000 */
[C---:B------:R-:W-:Y:S02]  /*0250*/  IADD3.X R13, PT, PT, R3.reuse, UR5, RZ, P3, !PT ;  /* 0x00000005030d7c10 */ /* 0x040fe40009ffe4ff */
[----:B------:R-:W-:Y:S01]  /*0260*/  IADD3.X R11, PT, PT, R3, UR10, RZ, P2, !PT ;  /* 0x0000000a030b7c10 */ /* 0x000fe200097fe4ff */
[----:B------:R-:W-:Y:S08]  /*0270*/  @!P1 BRA `(.L_x_57) ;  /* 0x0000000c00009947 */ /* 0x000ff00003800000 */
[----:B------:R-:W-:-:S05]  /*0280*/  LOP3.LUT R8, R8, 0x7ffffffc, RZ, 0xc0, !PT ;  /* 0x7ffffffc08087812 */ /* 0x000fca00078ec0ff */
[----:B------:R-:W-:-:S07]  /*0290*/  IMAD.MOV R8, RZ, RZ, -R8 ;  /* 0x000000ffff087224 */ /* 0x000fce00078e0a08 */
.L_x_81:
[----:B------:R-:W-:Y:S01]  /*02a0*/  VIADD R8, R8, 0x4 ;  /* 0x0000000408087836 */ /* 0x000fe20000000000 */
[----:B------:R-:W-:Y:S04]  /*02b0*/  BAR.SYNC.DEFER_BLOCKING 0x0 ;  /* 0x0000000000007b1d */ /* 0x000fe80000010000 */
[----:B------:R-:W-:Y:S02]  /*02c0*/  ISETP.NE.AND P1, PT, R8, RZ, PT ;  /* 0x000000ff0800720c */ /* 0x000fe40003f25270 */
[----:B------:R-:W-:Y:S04]  /*02d0*/  BSSY.RECONVERGENT B0, `(.L_x_58) ;  /* 0x000002b000007945 */ /* 0x000fe80003800200 */
[----:B01234-:R-:W-:Y:S07]  /*02e0*/  @!P0 BRA `(.L_x_59) ;  /* 0x0000000000a48947 */ /* 0x01ffee0003800000 */
[----:B------:R-:W2:Y:S02]  /*02f0*/  LDG.E R9, desc[UR6][R2.64] ;  /* 0x0000000602097981 */ /* 0x000ea4000c1e1900 */
[----:B--2---:R-:W-:-:S13]  /*0300*/  FSETP.GEU.AND P2, PT, R9, R0, PT ;  /* 0x000000000900720b */ /* 0x004fda0003f4e000 */
[----:B------:R0:W-:Y:S01]  /*0310*/  @!P2 STG.E desc[UR6][R4.64], RZ ;  /* 0x000000ff0400a986 */ /* 0x0001e2000c101906 */
[----:B------:R-:W-:Y:S05]  /*0320*/  @!P2 BRA `(.L_x_59) ;  /* 0x000000000094a947 */ /* 0x000fea0003800000 */
[----:B------:R-:W-:-:S13]  /*0330*/  FSETP.GE.AND P2, PT, R9, R7, PT ;  /* 0x000000070900720b */ /* 0x000fda0003f46000 */
[----:B------:R-:W-:-:S05]  /*0340*/  @P2 IMAD.MOV.U32 R9, RZ, RZ, 0x3f800000 ;  /* 0x3f800000ff092424 */ /* 0x000fca00078e00ff */
[----:B------:R1:W-:Y:S01]  /*0350*/  @P2 STG.E desc[UR6][R4.64], R9 ;  /* 0x0000000904002986 */ /* 0x0003e2000c101906 */
[----:B------:R-:W-:Y:S05]  /*0360*/  @P2 BRA `(.L_x_59) ;  /* 0x0000000000842947 */ /* 0x000fea0003800000 */
[----:B------:R-:W2:Y:S01]  /*0370*/  LDG.E R14, desc[UR6][R10.64] ;  /* 0x000000060a0e7981 */ /* 0x000ea2000c1e1900 */
[----:B------:R-:W-:Y:S01]  /*0380*/  BSSY.RELIABLE B1, `(.L_x_60) ;  /* 0x0000019000017945 */ /* 0x000fe20003800100 */
[----:B--2---:R-:W-:-:S13]  /*0390*/  FSETP.GE.AND P2, PT, R14, R7, PT ;  /* 0x000000070e00720b */ /* 0x004fda0003f46000 */
[----:B------:R-:W-:Y:S05]  /*03a0*/  @P2 BRA `(.L_x_61) ;  /* 0x0000000000582947 */ /* 0x000fea0003800000 */
[----:B------:R-:W2:Y:S02]  /*03b0*/  LDG.E R14, desc[UR6][R10.64+0x4] ;  /* 0x000004060a0e7981 */ /* 0x000ea4000c1e1900 */
        /* <DEDUP_REMOVED lines=19> */
[----:B------:R-:W-:Y:S05]  /*04f0*/  @!P2 BREAK.RELIABLE B1 ;  /* 0x000000000001a942 */ /* 0x000fea0003800100 */
[----:B------:R-:W-:Y:S05]  /*0500*/  @!P2 BRA `(.L_x_62) ;  /* 0x000000000014a947 */ /* 0x000fea0003800000 */
.L_x_61:
[----:B------:R-:W-:Y:S05]  /*0510*/  BSYNC.RELIABLE B1 ;  /* 0x0000000000017941 */ /* 0x000fea0003800100 */
.L_x_60:
[----:B-1----:R-:W-:-:S05]  /*0520*/  IMAD.MOV.U32 R9, RZ, RZ, 0x3f800000 ;  /* 0x3f800000ff097424 */ /* 0x002fca00078e00ff */
[----:B------:R3:W-:Y:S04]  /*0530*/  STG.E desc[UR6][R4.64], R9 ;  /* 0x0000000904007986 */ /* 0x0007e8000c101906 */
[----:B------:R3:W-:Y:S01]  /*0540*/  STG.E desc[UR6][R2.64], R7 ;  /* 0x0000000702007986 */ /* 0x0007e2000c101906 */
[----:B------:R-:W-:Y:S05]  /*0550*/  BRA `(.L_x_59) ;  /* 0x0000000000087947 */ /* 0x000fea0003800000 */
.L_x_62:
[----:B------:R2:W-:Y:S04]  /*0560*/  STG.E desc[UR6][R4.64], RZ ;  /* 0x000000ff04007986 */ /* 0x0005e8000c101906 */
[----:B------:R2:W-:Y:S02]  /*0570*/  STG.E desc[UR6][R2.64], R7 ;  /* 0x0000000702007986 */ /* 0x0005e4000c101906 */
.L_x_59:
[----:B------:R-:W-:Y:S05]  /*0580*/  BSYNC.RECONVERGENT B0 ;  /* 0x0000000000007941 */ /* 0x000fea0003800200 */
.L_x_58:
[----:B------:R-:W-:Y:S05]  /*0590*/  WARPSYNC.ALL ;  /* 0x0000000000007948 */ /* 0x000fea0003800000 */
[----:B------:R-:W-:Y:S06]  /*05a0*/  BAR.SYNC.DEFER_BLOCKING 0x0 ;  /* 0x0000000000007b1d */ /* 0x000fec0000010000 */
[----:B------:R-:W-:Y:S04]  /*05b0*/  BSSY.RECONVERGENT B0, `(.L_x_63) ;  /* 0x000002c000007945 */ /* 0x000fe80003800200 */
[----:B------:R-:W-:Y:S05]  /*05c0*/  @!P0 BRA `(.L_x_64) ;  /* 0x0000000000a88947 */ /* 0x000fea0003800000 */
[----:B-1-3--:R-:W3:Y:S02]  /*05d0*/  LDG.E R9, desc[UR6][R2.64] ;  /* 0x0000000602097981 */ /* 0x00aee4000c1e1900 */
[----:B---3--:R-:W-:-:S13]  /*05e0*/  FSETP.GEU.AND P2, PT, R9, R0, PT ;  /* 0x000000000900720b */ /* 0x008fda0003f4e000 */
[----:B------:R-:W-:Y:S05]  /*05f0*/  @!P2 BRA `(.L_x_65) ;  /* 0x000000000098a947 */ /* 0x000fea0003800000 */
[----:B------:R-:W-:-:S13]  /*0600*/  FSETP.GE.AND P2, PT, R9, R7, PT ;  /* 0x000000070900720b */ /* 0x000fda0003f46000 */
[----:B------:R-:W-:-:S05]  /*0610*/  @P2 IMAD.MOV.U32 R9, RZ, RZ, 0x3f800000 ;  /* 0x3f800000ff092424 */ /* 0x000fca00078e00ff */
[----:B------:R1:W-:Y:S01]  /*0620*/  @P2 STG.E desc[UR6][R4.64], R9 ;  /* 0x0000000904002986 */ /* 0x0003e2000c101906 */
[----:B------:R-:W-:Y:S05]  /*0630*/  @P2 BRA `(.L_x_64) ;  /* 0x00000000008c2947 */ /* 0x000fea0003800000 */
[----:B------:R-:W3:Y:S01]  /*0640*/  LDG.E R14, desc[UR6][R10.64] ;  /* 0x000000060a0e7981 */ /* 0x000ee2000c1e1900 */
[----:B------:R-:W-:Y:S01]  /*0650*/  BSSY.RELIABLE B1, `(.L_x_66) ;  /* 0x0000019000017945 */ /* 0x000fe20003800100 */
[----:B---3--:R-:W-:-:S13]  /*0660*/  FSETP.GE.AND P2, PT, R14, R7, PT ;  /* 0x000000070e00720b */ /* 0x008fda0003f46000 */
[----:B------:R-:W-:Y:S05]  /*0670*/  @P2 BRA `(.L_x_67) ;  /* 0x0000000000582947 */ /* 0x000fea0003800000 */
[----:B------:R-:W3:Y:S02]  /*0680*/  LDG.E R14, desc[UR6][R10.64+0x4] ;  /* 0x000004060a0e7981 */ /* 0x000ee4000c1e1900 */
        /* <DEDUP_REMOVED lines=19> */
[----:B------:R-:W-:Y:S05]  /*07c0*/  @!P2 BREAK.RELIABLE B1 ;  /* 0x000000000001a942 */ /* 0x000fea0003800100 */
[----:B------:R-:W-:Y:S05]  /*07d0*/  @!P2 BRA `(.L_x_68) ;  /* 0x000000000014a947 */ /* 0x000fea0003800000 */
.L_x_67:
[----:B------:R-:W-:Y:S05]  /*07e0*/  BSYNC.RELIABLE B1 ;  /* 0x0000000000017941 */ /* 0x000fea0003800100 */
.L_x_66:
[----:B-1----:R-:W-:-:S05]  /*07f0*/  IMAD.MOV.U32 R9, RZ, RZ, 0x3f800000 ;  /* 0x3f800000ff097424 */ /* 0x002fca00078e00ff */
[----:B------:R1:W-:Y:S04]  /*0800*/  STG.E desc[UR6][R4.64], R9 ;  /* 0x0000000904007986 */ /* 0x0003e8000c101906 */
[----:B------:R1:W-:Y:S01]  /*0810*/  STG.E desc[UR6][R2.64], R7 ;  /* 0x0000000702007986 */ /* 0x0003e2000c101906 */
[----:B------:R-:W-:Y:S05]  /*0820*/  BRA `(.L_x_64) ;  /* 0x0000000000107947 */ /* 0x000fea0003800000 */
.L_x_68:
[----:B------:R3:W-:Y:S04]  /*0830*/  STG.E desc[UR6][R4.64], RZ ;  /* 0x000000ff04007986 */ /* 0x0007e8000c101906 */
[----:B------:R3:W-:Y:S01]  /*0840*/  STG.E desc[UR6][R2.64], R7 ;  /* 0x0000000702007986 */ /* 0x0007e2000c101906 */
[----:B------:R-:W-:Y:S05]  /*0850*/  BRA `(.L_x_64) ;  /* 0x0000000000047947 */ /* 0x000fea0003800000 */
.L_x_65:
[----:B------:R4:W-:Y:S02]  /*0860*/  STG.E desc[UR6][R4.64], RZ ;  /* 0x000000ff04007986 */ /* 0x0009e4000c101906 */
.L_x_64:
[----:B------:R-:W-:Y:S05]  /*0870*/  BSYNC.RECONVERGENT B0 ;  /* 0x0000000000007941 */ /* 0x000fea0003800200 */
.L_x_63:
        /* <DEDUP_REMOVED lines=37> */
.L_x_73:
[----:B------:R-:W-:Y:S05]  /*0ad0*/  BSYNC.RELIABLE B1 ;  /* 0x0000000000017941 */ /* 0x000fea0003800100 */
.L_x_72:
[----:B-1----:R-:W-:-:S05]  /*0ae0*/  IMAD.MOV.U32 R9, RZ, RZ, 0x3f800000 ;  /* 0x3f800000ff097424 */ /* 0x002fca00078e00ff */
[----:B------:R1:W-:Y:S04]  /*0af0*/  STG.E desc[UR6][R4.64], R9 ;  /* 0x0000000904007986 */ /* 0x0003e8000c101906 */
[----:B------:R1:W-:Y:S01]  /*0b00*/  STG.E desc[UR6][R2.64], R7 ;  /* 0x0000000702007986 */ /* 0x0003e2000c101906 */
[----:B------:R-:W-:Y:S05]  /*0b10*/  BRA `(.L_x_70) ;  /* 0x0000000000107947 */ /* 0x000fea0003800000 */
.L_x_74:
[----:B------:R3:W-:Y:S04]  /*0b20*/  STG.E desc[UR6][R4.64], RZ ;  /* 0x000000ff04007986 */ /* 0x0007e8000c101906 */
[----:B------:R3:W-:Y:S01]  /*0b30*/  STG.E desc[UR6][R2.64], R7 ;  /* 0x0000000702007986 */ /* 0x0007e2000c101906 */
[----:B------:R-:W-:Y:S05]  /*0b40*/  BRA `(.L_x_70) ;  /* 0x0000000000047947 */ /* 0x000fea0003800000 */
.L_x_71:
[----:B------:R1:W-:Y:S02]  /*0b50*/  STG.E desc[UR6][R4.64], RZ ;  /* 0x000000ff04007986 */ /* 0x0003e4000c101906 */
.L_x_70:
[----:B------:R-:W-:Y:S05]  /*0b60*/  BSYNC.RECONVERGENT B0 ;  /* 0x0000000000007941 */ /* 0x000fea0003800200 */
.L_x_69:
        /* <DEDUP_REMOVED lines=37> */
.L_x_79:
[----:B------:R-:W-:Y:S05]  /*0dc0*/  BSYNC.RELIABLE B1 ;  /* 0x0000000000017941 */ /* 0x000fea0003800100 */
.L_x_78:
[----:B-1----:R-:W-:-:S05]  /*0dd0*/  IMAD.MOV.U32 R9, RZ, RZ, 0x3f800000 ;  /* 0x3f800000ff097424 */ /* 0x002fca00078e00ff */
[----:B------:R1:W-:Y:S04]  /*0de0*/  STG.E desc[UR6][R4.64], R9 ;  /* 0x0000000904007986 */ /* 0x0003e8000c101906 */
[----:B------:R1:W-:Y:S01]  /*0df0*/  STG.E desc[UR6][R2.64], R7 ;  /* 0x0000000702007986 */ /* 0x0003e2000c101906 */
[----:B------:R-:W-:Y:S05]  /*0e00*/  BRA `(.L_x_76) ;  /* 0x0000000000107947 */ /* 0x000fea0003800000 */
.L_x_80:
[----:B------:R3:W-:Y:S04]  /*0e10*/  STG.E desc[UR6][R4.64], RZ ;  /* 0x000000ff04007986 */ /* 0x0007e8000c101906 */
[----:B------:R3:W-:Y:S01]  /*0e20*/  STG.E desc[UR6][R2.64], R7 ;  /* 0x0000000702007986 */ /* 0x0007e2000c101906 */
[----:B------:R-:W-:Y:S05]  /*0e30*/  BRA `(.L_x_76) ;  /* 0x0000000000047947 */ /* 0x000fea0003800000 */
.L_x_77:
[----:B------:R1:W-:Y:S02]  /*0e40*/  STG.E desc[UR6][R4.64], RZ ;  /* 0x000000ff04007986 */ /* 0x0003e4000c101906 */
.L_x_76:
[----:B------:R-:W-:Y:S05]  /*0e50*/  BSYNC.RECONVERGENT B0 ;  /* 0x0000000000007941 */ /* 0x000fea0003800200 */
.L_x_75:
[----:B------:R-:W-:Y:S05]  /*0e60*/  WARPSYNC.ALL ;  /* 0x0000000000007948 */ /* 0x000fea0003800000 */
[----:B------:R-:W-:Y:S05]  /*0e70*/  @P1 BRA `(.L_x_81) ;  /* 0xfffffff400081947 */ /* 0x000fea000383ffff */
.L_x_57:
[----:B------:R-:W-:-:S13]  /*0e80*/  ISETP.NE.AND P1, PT, R6, RZ, PT ;  /* 0x000000ff0600720c */ /* 0x000fda0003f25270 */
[----:B------:R-:W-:Y:S05]  /*0e90*/  @!P1 EXIT ;  /* 0x000000000000994d */ /* 0x000fea0003800000 */
[----:B------:R-:W-:-:S07]  /*0ea0*/  IMAD.MOV R6, RZ, RZ, -R6 ;  /* 0x000000ffff067224 */ /* 0x000fce00078e0a06 */
.L_x_88:
[----:B------:R-:W-:Y:S01]  /*0eb0*/  VIADD R6, R6, 0x1 ;  /* 0x0000000106067836 */ /* 0x000fe20000000000 */
[----:B------:R-:W-:Y:S04]  /*0ec0*/  BAR.SYNC.DEFER_BLOCKING 0x0 ;  /* 0x0000000000007b1d */ /* 0x000fe80000010000 */
[----:B------:R-:W-:Y:S02]  /*0ed0*/  ISETP.NE.AND P1, PT, R6, RZ, PT ;  /* 0x000000ff0600720c */ /* 0x000fe40003f25270 */
[----:B------:R-:W-:Y:S04]  /*0ee0*/  BSSY.RECONVERGENT B0, `(.L_x_82) ;  /* 0x000002c000007945 */ /* 0x000fe80003800200 */
[----:B------:R-:W-:Y:S07]  /*0ef0*/  @!P0 BRA `(.L_x_83) ;  /* 0x0000000000a88947 */ /* 0x000fee0003800000 */
[----:B------:R-:W5:Y:S02]  /*0f00*/  LDG.E R8, desc[UR6][R2.64] ;  /* 0x0000000602087981 */ /* 0x000f64000c1e1900 */
[----:B-----5:R-:W-:-:S13]  /*0f10*/  FSETP.GEU.AND P2, PT, R8, R0, PT ;  /* 0x000000000800720b */ /* 0x020fda0003f4e000 */
[----:B------:R-:W-:Y:S05]  /*0f20*/  @!P2 BRA `(.L_x_84) ;  /* 0x000000000098a947 */ /* 0x000fea0003800000 */
[----:B------:R-:W-:-:S13]  /*0f30*/  FSETP.GE.AND P2, PT, R8, R7, PT ;  /* 0x000000070800720b */ /* 0x000fda0003f46000 */
[----:B-1-3--:R-:W-:-:S05]  /*0f40*/  @P2 IMAD.MOV.U32 R9, RZ, RZ, 0x3f800000 ;  /* 0x3f800000ff092424 */ /* 0x00afca00078e00ff */
        /* <DEDUP_REMOVED lines=28> */
.L_x_86:
[----:B------:R-:W-:Y:S05]  /*1110*/  BSYNC.RELIABLE B1 ;  /* 0x0000000000017941 */ /* 0x000fea0003800100 */
.L_x_85:
[----:B-1----:R-:W-:-:S05]  /*1120*/  IMAD.MOV.U32 R9, RZ, RZ, 0x3f800000 ;  /* 0x3f800000ff097424 */ /* 0x002fca00078e00ff */
[----:B------:R1:W-:Y:S04]  /*1130*/  STG.E desc[UR6][R4.64], R9 ;  /* 0x0000000904007986 */ /* 0x0003e8000c101906 */
[----:B------:R1:W-:Y:S01]  /*1140*/  STG.E desc[UR6][R2.64], R7 ;  /* 0x0000000702007986 */ /* 0x0003e2000c101906 */
[----:B------:R-:W-:Y:S05]  /*1150*/  BRA `(.L_x_83) ;  /* 0x0000000000107947 */ /* 0x000fea0003800000 */
.L_x_87:
[----:B------:R3:W-:Y:S04]  /*1160*/  STG.E desc[UR6][R4.64], RZ ;  /* 0x000000ff04007986 */ /* 0x0007e8000c101906 */
[----:B------:R3:W-:Y:S01]  /*1170*/  STG.E desc[UR6][R2.64], R7 ;  /* 0x0000000702007986 */ /* 0x0007e2000c101906 */
[----:B------:R-:W-:Y:S05]  /*1180*/  BRA `(.L_x_83) ;  /* 0x0000000000047947 */ /* 0x000fea0003800000 */
.L_x_84:
[----:B------:R0:W-:Y:S02]  /*1190*/  STG.E desc[UR6][R4.64], RZ ;  /* 0x000000ff04007986 */ /* 0x0001e4000c101906 */
.L_x_83:
[----:B------:R-:W-:Y:S05]  /*11a0*/  BSYNC.RECONVERGENT B0 ;  /* 0x0000000000007941 */ /* 0x000fea0003800200 */
.L_x_82:
[----:B------:R-:W-:Y:S05]  /*11b0*/  WARPSYNC.ALL ;  /* 0x0000000000007948 */ /* 0x000fea0003800000 */
[----:B------:R-:W-:Y:S05]  /*11c0*/  @P1 BRA `(.L_x_88) ;  /* 0xfffffffc00381947 */ /* 0x000fea000383ffff */
[----:B------:R-:W-:Y:S05]  /*11d0*/  EXIT ;  /* 0x000000000000794d */ /* 0x000fea0003800000 */
.L_x_89:
        /* <DEDUP_REMOVED lines=10> */
.L_x_155:


//--------------------- .text._Z11findMaxGradPfiiS_ --------------------------
	.section	.text._Z11findMaxGradPfiiS_,"ax",@progbits
	.align	128
        .global         _Z11findMaxGradPfiiS_
        .type           _Z11findMaxGradPfiiS_,@function
        .size           _Z11findMaxGradPfiiS_,(.L_x_156 - _Z11findMaxGradPfiiS_)
        .other          _Z11findMaxGradPfiiS_,@"STO_CUDA_ENTRY STV_DEFAULT"
_Z11findMaxGradPfiiS_:
.text._Z11findMaxGradPfiiS_:
[----:B------:R-:W-:Y:S01]  /*0000*/  LDC R1, c[0x0][0x37c] ;  /* 0x0000df00ff017b82 */ /* 0x000fe20000000800 */
[----:B------:R-:W0:Y:S01]  /*0010*/  S2R R8, SR_TID.X ;  /* 0x0000000000087919 */ /* 0x000e220000002100 */
[----:B------:R-:W1:Y:S01]  /*0020*/  LDCU.64 UR4, c[0x0][0x388] ;  /* 0x00007100ff0477ac */ /* 0x000e620008000a00 */
[----:B------:R-:W0:Y:S01]  /*0030*/  S2R R9, SR_CTAID.X ;  /* 0x0000000000097919 */ /* 0x000e220000002500 */
[----:B------:R-:W0:Y:S01]  /*0040*/  LDCU UR8, c[0x0][0x360] ;  /* 0x00006c00ff0877ac */ /* 0x000e220008000800 */
[----:B------:R-:W2:Y:S01]  /*0050*/  LDCU.64 UR6, c[0x0][0x358] ;  /* 0x00006b00ff0677ac */ /* 0x000ea20008000a00 */
[----:B-1----:R-:W-:Y:S01]  /*0060*/  UIMAD UR4, UR5, UR4, URZ ;  /* 0x00000004050472a4 */ /* 0x002fe2000f8e02ff */
[----:B0-----:R-:W-:-:S05]  /*0070*/  IMAD R5, R9, UR8, R8 ;  /* 0x0000000809057c24 */ /* 0x001fca000f8e0208 */
[----:B------:R-:W-:-:S13]  /*0080*/  ISETP.GE.AND P0, PT, R5, UR4, PT ;  /* 0x0000000405007c0c */ /* 0x000fda000bf06270 */
[----:B------:R-:W0:Y:S02]  /*0090*/  @!P0 LDC.64 R2, c[0x0][0x380] ;  /* 0x0000e000ff028b82 */ /* 0x000e240000000a00 */
[----:B0-----:R-:W-:-:S06]  /*00a0*/  @!P0 IMAD.WIDE R2, R5, 0x4, R2 ;  /* 0x0000000405028825 */ /* 0x001fcc00078e0202 */
[----:B--2---:R-:W2:Y:S01]  /*00b0*/  @!P0 LDG.E R3, desc[UR6][R2.64] ;  /* 0x0000000602038981 */ /* 0x004ea2000c1e1900 */
[----:B------:R-:W0:Y:S01]  /*00c0*/  S2UR UR5, SR_CgaCtaId ;  /* 0x00000000000579c3 */ /* 0x000e220000008800 */
[----:B------:R-:W-:Y:S01]  /*00d0*/  UMOV UR4, 0x400 ;  /* 0x0000040000047882 */ /* 0x000fe20000000000 */
[----:B------:R-:W-:Y:S01]  /*00e0*/  IMAD.U32 R5, RZ, RZ, UR8 ;  /* 0x00000008ff057e24 */ /* 0x000fe2000f8e00ff */
[----:B0-----:R-:W-:-:S06]  /*00f0*/  ULEA UR4, UR5, UR4, 0x18 ;  /* 0x0000000405047291 */ /* 0x001fcc000f8ec0ff */
[----:B------:R-:W-:-:S05]  /*0100*/  LEA R0, R8, UR4, 0x2 ;  /* 0x0000000408007c11 */ /* 0x000fca000f8e10ff */
[----:B--2---:R0:W-:Y:S04]  /*0110*/  @!P0 STS [R0], R3 ;  /* 0x0000000300008388 */ /* 0x0041e80000000800 */
[----:B------:R0:W-:Y:S01]  /*0120*/  @P0 STS [R0], RZ ;  /* 0x000000ff00000388 */ /* 0x0001e20000000800 */
[----:B------:R-:W-:-:S13]  /*0130*/  ISETP.GE.U32.AND P0, PT, R5, 0x2, PT ;  /* 0x000000020500780c */ /* 0x000fda0003f06070 */
[----:B0-----:R-:W-:Y:S05]  /*0140*/  @!P0 BRA `(.L_x_90) ;  /* 0x0000000000648947 */ /* 0x001fea0003800000 */
[----:B------:R-:W-:-:S07]  /*0150*/  IMAD.MOV.U32 R2, RZ, RZ, R5 ;  /* 0x000000ffff027224 */ /* 0x000fce00078e0005 */
.L_x_93:
[--C-:B------:R-:W-:Y:S01]  /*0160*/  IMAD.MOV.U32 R6, RZ, RZ, R5.reuse ;  /* 0x000000ffff067224 */ /* 0x100fe200078e0005 */
[----:B------:R-:W-:Y:S01]  /*0170*/  SHF.R.U32.HI R5, RZ, 0x1, R5 ;  /* 0x00000001ff057819 */ /* 0x000fe20000011605 */
[----:B------:R-:W-:Y:S03]  /*0180*/  BAR.SYNC.DEFER_BLOCKING 0x0 ;  /* 0x0000000000007b1d */ /* 0x000fe60000010000 */
[----:B------:R-:W-:Y:S02]  /*0190*/  ISETP.GE.U32.AND P1, PT, R8, R5, PT ;  /* 0x000000050800720c */ /* 0x000fe40003f26070 */
[----:B------:R-:W-:Y:S01]  /*01a0*/  ISETP.GT.U32.AND P0, PT, R6, 0x3, PT ;  /* 0x000000030600780c */ /* 0x000fe20003f04070 */
[----:B------:R-:W-:Y:S10]  /*01b0*/  BSSY.RECONVERGENT B0, `(.L_x_91) ;  /* 0x0000011000007945 */ /* 0x000ff40003800200 */
[----:B0-----:R-:W-:Y:S05]  /*01c0*/  @P1 BRA `(.L_x_92) ;  /* 0x00000000003c1947 */ /* 0x001fea0003800000 */
[----:B------:R-:W-:Y:S01]  /*01d0*/  IMAD R10, R5, 0x4, R0 ;  /* 0x00000004050a7824 */ /* 0x000fe200078e0200 */
[----:B------:R-:W-:Y:S01]  /*01e0*/  LDS R3, [R0] ;  /* 0x0000000000037984 */ /* 0x000fe20000000800 */
[----:B------:R-:W-:-:S03]  /*01f0*/  LOP3.LUT R6, R6, 0x7fe, RZ, 0xc0, !PT ;  /* 0x000007fe06067812 */ /* 0x000fc600078ec0ff */
[----:B------:R-:W0:Y:S01]  /*0200*/  LDS R4, [R10] ;  /* 0x000000000a047984 */ /* 0x000e220000000800 */
[----:B------:R-:W-:-:S04]  /*0210*/  VIADDMNMX.U32 R7, R8, R6, R6, !PT ;  /* 0x0000000608077246 */ /* 0x000fc80007800006 */
[----:B------:R-:W-:Y:S01]  /*0220*/  ISETP.GE.U32.AND P1, PT, R7, R2, PT ;  /* 0x000000020700720c */ /* 0x000fe20003f26070 */
[----:B------:R-:W-:Y:S01]  /*0230*/  IMAD.MOV.U32 R2, RZ, RZ, R5 ;  /* 0x000000ffff027224 */ /* 0x000fe200078e0005 */
[----:B0-----:R-:W-:-:S04]  /*0240*/  FSETP.GT.AND P2, PT, R3, R4, PT ;  /* 0x000000040300720b */ /* 0x001fc80003f44000 */
[----:B------:R-:W-:-:S07]  /*0250*/  FSEL R4, R3, R4, P2 ;  /* 0x0000000403047208 */ /* 0x000fce0001000000 */
[----:B------:R-:W-:Y:S01]  /*0260*/  @!P1 IMAD R3, R5, 0x4, R10 ;  /* 0x0000000405039824 */ /* 0x000fe200078e020a */
[----:B------:R-:W-:Y:S05]  /*0270*/  STS [R0], R4 ;  /* 0x0000000400007388 */ /* 0x000fea0000000800 */
[----:B------:R-:W0:Y:S02]  /*0280*/  @!P1 LDS R3, [R3] ;  /* 0x0000000003039984 */ /* 0x000e240000000800 */
[----:B0-----:R-:W-:-:S04]  /*0290*/  @!P1 FSETP.GT.AND P2, PT, R4, R3, PT ;  /* 0x000000030400920b */ /* 0x001fc80003f44000 */
[----:B------:R-:W-:-:S05]  /*02a0*/  @!P1 FSEL R7, R4, R3, P2 ;  /* 0x0000000304079208 */ /* 0x000fca0001000000 */
[----:B------:R0:W-:Y:S04]  /*02b0*/  @!P1 STS [R0], R7 ;  /* 0x0000000700009388 */ /* 0x0001e80000000800 */
.L_x_92:
[----:B------:R-:W-:Y:S05]  /*02c0*/  BSYNC.RECONVERGENT B0 ;  /* 0x0000000000007941 */ /* 0x000fea0003800200 */
.L_x_91:
[----:B------:R-:W-:Y:S05]  /*02d0*/  @P0 BRA `(.L_x_93) ;  /* 0xfffffffc00a00947 */ /* 0x000fea000383ffff */
.L_x_90:
[----:B------:R-:W-:-:S13]  /*02e0*/  ISETP.NE.AND P0, PT, R8, RZ, PT ;  /* 0x000000ff0800720c */ /* 0x000fda0003f05270 */
[----:B------:R-:W-:Y:S05]  /*02f0*/  @P0 EXIT ;  /* 0x000000000000094d */ /* 0x000fea0003800000 */
[----:B------:R-:W1:Y:S01]  /*0300*/  S2UR UR5, SR_CgaCtaId ;  /* 0x00000000000579c3 */ /* 0x000e620000008800 */
[----:B------:R-:W-:-:S07]  /*0310*/  UMOV UR4, 0x400 ;  /* 0x0000040000047882 */ /* 0x000fce0000000000 */
[----:B------:R-:W2:Y:S01]  /*0320*/  LDC.64 R2, c[0x0][0x390] ;  /* 0x0000e400ff027b82 */ /* 0x000ea20000000a00 */
[----:B-1----:R-:W-:Y:S01]  /*0330*/  ULEA UR4, UR5, UR4, 0x18 ;  /* 0x0000000405047291 */ /* 0x002fe2000f8ec0ff */
[----:B--2---:R-:W-:-:S08]  /*0340*/  IMAD.WIDE.U32 R2, R9, 0x4, R2 ;  /* 0x0000000409027825 */ /* 0x004fd000078e0002 */
[----:B------:R-:W1:Y:S04]  /*0350*/  LDS R5, [UR4] ;  /* 0x00000004ff057984 */ /* 0x000e680008000800 */
[----:B-1----:R-:W-:Y:S01]  /*0360*/  STG.E desc[UR6][R2.64], R5 ;  /* 0x0000000502007986 */ /* 0x002fe2000c101906 */
[----:B------:R-:W-:Y:S05]  /*0370*/  EXIT ;  /* 0x000000000000794d */ /* 0x000fea0003800000 */
.L_x_94:
        /* <DEDUP_REMOVED lines=16> */
.L_x_156:


//--------------------- .text._Z14nonMaxRestrainPfS_S_S_ii --------------------------
	.section	.text._Z14nonMaxRestrainPfS_S_S_ii,"ax",@progbits
	.align	128
        .global         _Z14nonMaxRestrainPfS_S_S_ii
        .type           _Z14nonMaxRestrainPfS_S_S_ii,@function
        .size           _Z14nonMaxRestrainPfS_S_S_ii,(.L_x_149 - _Z14nonMaxRestrainPfS_S_S_ii)
        .other          _Z14nonMaxRestrainPfS_S_S_ii,@"STO_CUDA_ENTRY STV_DEFAULT"
_Z14nonMaxRestrainPfS_S_S_ii:
.text._Z14nonMaxRestrainPfS_S_S_ii:
[----:B------:R-:W-:Y:S01]  /*0000*/  LDC R1, c[0x0][0x37c] ;  /* 0x0000df00ff017b82 */ /* 0x000fe20000000800 */
[----:B------:R-:W0:Y:S07]  /*0010*/  S2R R0, SR_TID.Y ;  /* 0x0000000000007919 */ /* 0x000e2e0000002200 */
[----:B------:R-:W1:Y:S01]  /*0020*/  LDC R4, c[0x0][0x360] ;  /* 0x0000d800ff047b82 */ /* 0x000e620000000800 */
[----:B------:R-:W2:Y:S01]  /*0030*/  LDCU.64 UR8, c[0x0][0x3a0] ;  /* 0x00007400ff0877ac */ /* 0x000ea20008000a00 */
[----:B------:R-:W1:Y:S06]  /*0040*/  S2R R5, SR_TID.X ;  /* 0x0000000000057919 */ /* 0x000e6c0000002100 */
[----:B------:R-:W0:Y:S08]  /*0050*/  S2UR UR5, SR_CTAID.Y ;  /* 0x00000000000579c3 */ /* 0x000e300000002600 */
[----:B------:R-:W0:Y:S01]  /*0060*/  LDC R3, c[0x0][0x364] ;  /* 0x0000d900ff037b82 */ /* 0x000e220000000800 */
[----:B--2---:R-:W-:-:S07]  /*0070*/  UIADD3 UR4, UPT, UPT, UR9, -0x2, URZ ;  /* 0xfffffffe09047890 */ /* 0x004fce000fffe0ff */
[----:B------:R-:W1:Y:S01]  /*0080*/  S2UR UR6, SR_CTAID.X ;  /* 0x00000000000679c3 */ /* 0x000e620000002500 */
[----:B0-----:R-:W-:Y:S01]  /*0090*/  IMAD R3, R3, UR5, R0 ;  /* 0x0000000503037c24 */ /* 0x001fe2000f8e0200 */
[----:B------:R-:W-:-:S04]  /*00a0*/  UIADD3 UR5, UPT, UPT, UR8, -0x2, URZ ;  /* 0xfffffffe08057890 */ /* 0x000fc8000fffe0ff */
[----:B------:R-:W-:Y:S01]  /*00b0*/  ISETP.GE.AND P0, PT, R3, UR4, PT ;  /* 0x0000000403007c0c */ /* 0x000fe2000bf06270 */
[----:B-1----:R-:W-:-:S05]  /*00c0*/  IMAD R4, R4, UR6, R5 ;  /* 0x0000000604047c24 */ /* 0x002fca000f8e0205 */
[----:B------:R-:W-:-:S04]  /*00d0*/  ISETP.GE.OR P0, PT, R4, UR5, P0 ;  /* 0x0000000504007c0c */ /* 0x000fc80008706670 */
[----:B------:R-:W-:Y:S01]  /*00e0*/  ISETP.LT.OR P0, PT, R4, 0x1, P0 ;  /* 0x000000010400780c */ /* 0x000fe20000701670 */
[----:B------:R-:W-:-:S03]  /*00f0*/  IMAD R4, R3, UR8, R4 ;  /* 0x0000000803047c24 */ /* 0x000fc6000f8e0204 */
[----:B------:R-:W-:-:S13]  /*0100*/  ISETP.EQ.OR P0, PT, R3, RZ, P0 ;  /* 0x000000ff0300720c */ /* 0x000fda0000702670 */
[----:B------:R-:W-:Y:S05]  /*0110*/  @P0 EXIT ;  /* 0x000000000000094d */ /* 0x000fea0003800000 */
[----:B------:R-:W0:Y:S01]  /*0120*/  LDC.64 R6, c[0x0][0x380] ;  /* 0x0000e000ff067b82 */ /* 0x000e220000000a00 */
[----:B------:R-:W1:Y:S01]  /*0130*/  LDCU.64 UR4, c[0x0][0x358] ;  /* 0x00006b00ff0477ac */ /* 0x000e620008000a00 */
[----:B0-----:R-:W-:-:S05]  /*0140*/  IMAD.WIDE R6, R4, 0x4, R6 ;  /* 0x0000000404067825 */ /* 0x001fca00078e0206 */
[----:B-1----:R-:W2:Y:S02]  /*0150*/  LDG.E R8, desc[UR4][R6.64] ;  /* 0x0000000406087981 */ /* 0x002ea4000c1e1900 */
[----:B--2---:R-:W-:-:S13]  /*0160*/  FSETP.GTU.AND P0, PT, |R8|, 1.00000001335143196e-10, PT ;  /* 0x2edbe6ff0800780b */ /* 0x004fda0003f0c200 */
[----:B------:R-:W0:Y:S02]  /*0170*/  @!P0 LDC.64 R2, c[0x0][0x388] ;  /* 0x0000e200ff028b82 */ /* 0x000e240000000a00 */
[----:B0-----:R-:W-:-:S05]  /*0180*/  @!P0 IMAD.WIDE R2, R4, 0x4, R2 ;  /* 0x0000000404028825 */ /* 0x001fca00078e0202 */
[----:B------:R0:W-:Y:S01]  /*0190*/  @!P0 STG.E desc[UR4][R2.64], RZ ;  /* 0x000000ff02008986 */ /* 0x0001e2000c101904 */
[----:B------:R-:W-:Y:S05]  /*01a0*/  @!P0 EXIT ;  /* 0x000000000000894d */ /* 0x000fea0003800000 */
[----:B0-----:R-:W0:Y:S08]  /*01b0*/  LDC.64 R2, c[0x0][0x398] ;  /* 0x0000e600ff027b82 */ /* 0x001e300000000a00 */
[----:B------:R-:W1:Y:S01]  /*01c0*/  LDC.64 R10, c[0x0][0x390] ;  /* 0x0000e400ff0a7b82 */ /* 0x000e620000000a00 */
[----:B0-----:R-:W-:-:S06]  /*01d0*/  IMAD.WIDE R2, R4, 0x4, R2 ;  /* 0x0000000404027825 */ /* 0x001fcc00078e0202 */
[----:B------:R-:W2:Y:S01]  /*01e0*/  LDG.E R3, desc[UR4][R2.64] ;  /* 0x0000000402037981 */ /* 0x000ea2000c1e1900 */
[----:B-1----:R-:W-:-:S05]  /*01f0*/  IMAD.WIDE R10, R4, 0x4, R10 ;  /* 0x00000004040a7825 */ /* 0x002fca00078e020a */
[----:B------:R-:W2:Y:S01]  /*0200*/  LDG.E R0, desc[UR4][R10.64] ;  /* 0x000000040a007981 */ /* 0x000ea2000c1e1900 */
[----:B------:R-:W-:Y:S01]  /*0210*/  BSSY.RECONVERGENT B0, `(.L_x_95) ;  /* 0x0000043000007945 */ /* 0x000fe20003800200 */
[----:B--2---:R-:W-:-:S13]  /*0220*/  FSETP.GT.AND P0, PT, |R3|, |R0|, PT ;  /* 0x400000000300720b */ /* 0x004fda0003f04200 */
[----:B------:R-:W-:Y:S05]  /*0230*/  @!P0 BRA `(.L_x_96) ;  /* 0x0000000000788947 */ /* 0x000fea0003800000 */
[----:B------:R-:W0:Y:S01]  /*0240*/  MUFU.RCP R2, |R3| ;  /* 0x4000000300027308 */ /* 0x000e220000001000 */
[----:B------:R-:W-:Y:S07]  /*0250*/  BSSY.RECONVERGENT B1, `(.L_x_97) ;  /* 0x000000c000017945 */ /* 0x000fee0003800200 */
[----:B------:R-:W1:Y:S01]  /*0260*/  FCHK P0, |R0|, |R3| ;  /* 0x4000000300007302 */ /* 0x000e620000000200 */
[----:B0-----:R-:W-:-:S04]  /*0270*/  FFMA R5, -|R3|, R2, 1 ;  /* 0x3f80000003057423 */ /* 0x001fc80000000302 */
[----:B------:R-:W-:-:S04]  /*0280*/  FFMA R5, R2, R5, R2 ;  /* 0x0000000502057223 */ /* 0x000fc80000000002 */
[----:B------:R-:W-:-:S04]  /*0290*/  FFMA R2, |R0|, R5, RZ ;  /* 0x0000000500027223 */ /* 0x000fc800000002ff */
[----:B------:R-:W-:-:S04]  /*02a0*/  FFMA R9, -|R3|, R2, |R0| ;  /* 0x0000000203097223 */ /* 0x000fc80000000700 */
[----:B------:R-:W-:Y:S01]  /*02b0*/  FFMA R2, R5, R9, R2 ;  /* 0x0000000905027223 */ /* 0x000fe20000000002 */
[----:B-1----:R-:W-:Y:S06]  /*02c0*/  @!P0 BRA `(.L_x_98) ;  /* 0x0000000000108947 */ /* 0x002fec0003800000 */
[----:B------:R-:W-:Y:S01]  /*02d0*/  FADD R2, |R0|, -RZ ;  /* 0x800000ff00027221 */ /* 0x000fe20000000200 */
[----:B------:R-:W-:Y:S01]  /*02e0*/  FADD R5, |R3|, -RZ ;  /* 0x800000ff03057221 */ /* 0x000fe20000000200 */
[----:B------:R-:W-:-:S07]  /*02f0*/  MOV R10, 0x310 ;  /* 0x00000310000a7802 */ /* 0x000fce0000000f00 */
[----:B------:R-:W-:Y:S05]  /*0300*/  CALL.REL.NOINC `($__internal_0_$__cuda_sm3x_div_rn_noftz_f32_slowpath) ;  /* 0x00000004001c7944 */ /* 0x000fea0003c00000 */
.L_x_98:
[----:B------:R-:W-:Y:S05]  /*0310*/  BSYNC.RECONVERGENT B1 ;  /* 0x0000000000017941 */ /* 0x000fea0003800200 */
.L_x_97:
[----:B------:R-:W0:Y:S01]  /*0320*/  LDCU UR6, c[0x0][0x3a0] ;  /* 0x00007400ff0677ac */ /* 0x000e220008000800 */
[----:B------:R-:W1:Y:S01]  /*0330*/  LDC.64 R10, c[0x0][0x380] ;  /* 0x0000e000ff0a7b82 */ /* 0x000e620000000a00 */
[----:B------:R-:W-:-:S05]  /*0340*/  FMUL R0, R0, R3 ;  /* 0x0000000300007220 */ /* 0x000fca0000400000 */
[----:B------:R-:W-:Y:S01]  /*0350*/  FSETP.GT.AND P0, PT, R0, RZ, PT ;  /* 0x000000ff0000720b */ /* 0x000fe20003f04000 */
[----:B0-----:R-:W-:-:S04]  /*0360*/  IMAD.U32 R3, RZ, RZ, UR6 ;  /* 0x00000006ff037e24 */ /* 0x001fc8000f8e00ff */
[----:B------:R-:W-:-:S04]  /*0370*/  IMAD.IADD R5, R4, 0x1, -R3 ;  /* 0x0000000104057824 */ /* 0x000fc800078e0a03 */
[----:B-1----:R-:W-:-:S05]  /*0380*/  IMAD.WIDE R10, R5, 0x4, R10 ;  /* 0x00000004050a7825 */ /* 0x002fca00078e020a */
[----:B------:R0:W5:Y:S01]  /*0390*/  @P0 LDG.E R14, desc[UR4][R10.64+-0x4] ;  /* 0xfffffc040a0e0981 */ /* 0x000162000c1e1900 */
[----:B------:R-:W-:-:S03]  /*03a0*/  IMAD.WIDE R6, R3, 0x4, R6 ;  /* 0x0000000403067825 */ /* 0x000fc600078e0206 */
[----:B------:R0:W5:Y:S04]  /*03b0*/  LDG.E R5, desc[UR4][R10.64] ;  /* 0x000000040a057981 */ /* 0x000168000c1e1900 */
[----:B------:R0:W5:Y:S04]  /*03c0*/  LDG.E R9, desc[UR4][R6.64] ;  /* 0x0000000406097981 */ /* 0x000168000c1e1900 */
[----:B------:R0:W5:Y:S01]  /*03d0*/  @!P0 LDG.E R14, desc[UR4][R10.64+0x4] ;  /* 0x000004040a0e8981 */ /* 0x000162000c1e1900 */
[----:B------:R-:W-:Y:S01]  /*03e0*/  @P0 IMAD.MOV.U32 R15, RZ, RZ, 0x1 ;  /* 0x00000001ff0f0424 */ /* 0x000fe200078e00ff */
[----:B------:R-:W-:Y:S01]  /*03f0*/  MOV R0, R2 ;  /* 0x0000000200007202 */ /* 0x000fe20000000f00 */
[----:B------:R-:W-:Y:S01]  /*0400*/  @!P0 IMAD.MOV.U32 R15, RZ, RZ, -0x1 ;  /* 0xffffffffff0f8424 */ /* 0x000fe200078e00ff */
[----:B------:R-:W-:Y:S06]  /*0410*/  BRA `(.L_x_99) ;  /* 0x0000000000887947 */ /* 0x000fec0003800000 */
.L_x_96:
        /* <DEDUP_REMOVED lines=13> */
.L_x_101:
[----:B------:R-:W-:Y:S05]  /*04f0*/  BSYNC.RECONVERGENT B1 ;  /* 0x0000000000017941 */ /* 0x000fea0003800200 */
.L_x_100:
[----:B------:R-:W-:Y:S01]  /*0500*/  FMUL R0, R0, R3 ;  /* 0x0000000300007220 */ /* 0x000fe20000400000 */
[----:B------:R-:W0:Y:S01]  /*0510*/  LDCU UR6, c[0x0][0x3a0] ;  /* 0x00007400ff0677ac */ /* 0x000e220008000800 */
[----:B------:R1:W5:Y:S03]  /*0520*/  LDG.E R9, desc[UR4][R6.64+0x4] ;  /* 0x0000040406097981 */ /* 0x000366000c1e1900 */
[----:B------:R-:W-:-:S13]  /*0530*/  FSETP.GT.AND P1, PT, R0, RZ, PT ;  /* 0x000000ff0000720b */ /* 0x000fda0003f24000 */
[----:B------:R-:W2:Y:S01]  /*0540*/  @!P1 LDC.64 R12, c[0x0][0x380] ;  /* 0x0000e000ff0c9b82 */ /* 0x000ea20000000a00 */
[----:B0-----:R-:W-:-:S04]  /*0550*/  @P1 IMAD.U32 R3, RZ, RZ, UR6 ;  /* 0x00000006ff031e24 */ /* 0x001fc8000f8e00ff */
[----:B------:R-:W-:-:S03]  /*0560*/  @P1 IMAD.WIDE R10, R3, 0x4, RZ ;  /* 0x00000004030a1825 */ /* 0x000fc600078e02ff */
[----:B------:R-:W-:Y:S02]  /*0570*/  @P1 LOP3.LUT R5, R10, 0xfffffffc, RZ, 0x3c, !PT ;  /* 0xfffffffc0a051812 */ /* 0x000fe400078e3cff */
[----:B------:R-:W-:Y:S02]  /*0580*/  @P1 LOP3.LUT R11, RZ, R11, RZ, 0x33, !PT ;  /* 0x0000000bff0b1212 */ /* 0x000fe400078e33ff */
[----:B------:R-:W-:-:S05]  /*0590*/  @P1 IADD3 R10, P0, PT, R6, R5, RZ ;  /* 0x00000005060a1210 */ /* 0x000fca0007f1e0ff */
[----:B------:R-:W-:-:S05]  /*05a0*/  @P1 IMAD.X R11, R7, 0x1, R11, P0 ;  /* 0x00000001070b1824 */ /* 0x000fca00000e060b */
[----:B------:R1:W5:Y:S01]  /*05b0*/  @P1 LDG.E R14, desc[UR4][R10.64] ;  /* 0x000000040a0e1981 */ /* 0x000362000c1e1900 */
[----:B------:R-:W-:-:S05]  /*05c0*/  @!P1 MOV R3, UR6 ;  /* 0x0000000600039c02 */ /* 0x000fca0008000f00 */
[----:B------:R-:W-:-:S04]  /*05d0*/  @!P1 IMAD.IADD R5, R4, 0x1, -R3 ;  /* 0x0000000104059824 */ /* 0x000fc800078e0a03 */
[----:B--2---:R-:W-:Y:S02]  /*05e0*/  @!P1 IMAD.WIDE R12, R5, 0x4, R12 ;  /* 0x00000004050c9825 */ /* 0x004fe400078e020c */
[----:B------:R1:W5:Y:S04]  /*05f0*/  LDG.E R5, desc[UR4][R6.64+-0x4] ;  /* 0xfffffc0406057981 */ /* 0x000368000c1e1900 */
[----:B------:R1:W5:Y:S01]  /*0600*/  @!P1 LDG.E R14, desc[UR4][R12.64+0x4] ;  /* 0x000004040c0e9981 */ /* 0x000362000c1e1900 */
[----:B------:R-:W-:Y:S01]  /*0610*/  @P1 IMAD.MOV.U32 R15, RZ, RZ, 0x1 ;  /* 0x00000001ff0f1424 */ /* 0x000fe200078e00ff */
[----:B------:R-:W-:Y:S01]  /*0620*/  @!P1 MOV R15, 0xffffffff ;  /* 0xffffffff000f9802 */ /* 0x000fe20000000f00 */
[----:B------:R-:W-:-:S07]  /*0630*/  IMAD.MOV.U32 R0, RZ, RZ, R2 ;  /* 0x000000ffff007224 */ /* 0x000fce00078e0002 */
.L_x_99:
[----:B------:R-:W-:Y:S05]  /*0640*/  BSYNC.RECONVERGENT B0 ;  /* 0x0000000000007941 */ /* 0x000fea0003800200 */
.L_x_95:
[----:B01----:R-:W0:Y:S01]  /*0650*/  LDC.64 R6, c[0x0][0x380] ;  /* 0x0000e000ff067b82 */ /* 0x003e220000000a00 */
[----:B------:R-:W-:-:S05]  /*0660*/  IADD3 R3, PT, PT, R15, R3, R4 ;  /* 0x000000030f037210 */ /* 0x000fca0007ffe004 */
[----:B0-----:R-:W-:-:S06]  /*0670*/  IMAD.WIDE R2, R3, 0x4, R6 ;  /* 0x0000000403027825 */ /* 0x001fcc00078e0206 */
[----:B------:R-:W2:Y:S01]  /*0680*/  LDG.E R2, desc[UR4][R2.64] ;  /* 0x0000000402027981 */ /* 0x000ea2000c1e1900 */
[----:B------:R-:W-:-:S04]  /*0690*/  FADD R7, -R0, 1 ;  /* 0x3f80000000077421 */ /* 0x000fc80000000100 */
[----:B-----5:R-:W-:-:S04]  /*06a0*/  FMUL R14, R7, R14 ;  /* 0x0000000e070e7220 */ /* 0x020fc80000400000 */
[----:B------:R-:W-:Y:S01]  /*06b0*/  FFMA R5, R5, R0, R14 ;  /* 0x0000000005057223 */ /* 0x000fe2000000000e */
[----:B--2---:R-:W-:-:S04]  /*06c0*/  FMUL R6, R2, R7 ;  /* 0x0000000702067220 */ /* 0x004fc80000400000 */
[----:B------:R-:W-:-:S05]  /*06d0*/  FFMA R9, R9, R0, R6 ;  /* 0x0000000009097223 */ /* 0x000fca0000000006 */
[----:B------:R-:W-:-:S04]  /*06e0*/  FSETP.GT.AND P0, PT, R8, R9, PT ;  /* 0x000000090800720b */ /* 0x000fc80003f04000 */
[----:B------:R-:W-:-:S13]  /*06f0*/  FSETP.LEU.OR P0, PT, R8, R5, !P0 ;  /* 0x000000050800720b */ /* 0x000fda000470b400 */
[----:B------:R-:W0:Y:S02]  /*0700*/  @!P0 LDC.64 R6, c[0x0][0x388] ;  /* 0x0000e200ff068b82 */ /* 0x000e240000000a00 */
[----:B0-----:R-:W-:-:S05]  /*0710*/  @!P0 IMAD.WIDE R6, R4, 0x4, R6 ;  /* 0x0000000404068825 */ /* 0x001fca00078e0206 */
[----:B------:R0:W-:Y:S01]  /*0720*/  @!P0 STG.E desc[UR4][R6.64], R8 ;  /* 0x0000000806008986 */ /* 0x0001e2000c101904 */
[----:B------:R-:W-:Y:S05]  /*0730*/  @!P0 EXIT ;  /* 0x000000000000894d */ /* 0x000fea0003800000 */
[----:B------:R-:W1:Y:S02]  /*0740*/  LDC.64 R2, c[0x0][0x388] ;  /* 0x0000e200ff027b82 */ /* 0x000e640000000a00 */
[----:B-1----:R-:W-:-:S05]  /*0750*/  IMAD.WIDE R2, R4, 0x4, R2 ;  /* 0x0000000404027825 */ /* 0x002fca00078e0202 */
[----:B------:R-:W-:Y:S01]  /*0760*/  STG.E desc[UR4][R2.64], RZ ;  /* 0x000000ff02007986 */ /* 0x000fe2000c101904 */
[----:B------:R-:W-:Y:S05]  /*0770*/  EXIT ;  /* 0x000000000000794d */ /* 0x000fea0003800000 */
        .weak           $__internal_0_$__cuda_sm3x_div_rn_noftz_f32_slowpath
        .type           $__internal_0_$__cuda_sm3x_div_rn_noftz_f32_slowpath,@function
        .size           $__internal_0_$__cuda_sm3x_div_rn_noftz_f32_slowpath,(.L_x_149 - $__internal_0_$__cuda_sm3x_div_rn_noftz_f32_slowpath)
$__internal_0_$__cuda_sm3x_div_rn_noftz_f32_slowpath:
[----:B------:R-:W-:Y:S01]  /*0780*/  SHF.R.U32.HI R11, RZ, 0x17, R5 ;  /* 0x00000017ff0b7819 */ /* 0x000fe20000011605 */
[----:B------:R-:W-:Y:S01]  /*0790*/  BSSY.RECONVERGENT B2, `(.L_x_102) ;  /* 0x0000062000027945 */ /* 0x000fe20003800200 */
[----:B------:R-:W-:Y:S02]  /*07a0*/  SHF.R.U32.HI R9, RZ, 0x17, R2 ;  /* 0x00000017ff097819 */ /* 0x000fe40000011602 */
[----:B------:R-:W-:Y:S02]  /*07b0*/  LOP3.LUT R11, R11, 0xff, RZ, 0xc0, !PT ;  /* 0x000000ff0b0b7812 */ /* 0x000fe400078ec0ff */
[----:B------:R-:W-:-:S03]  /*07c0*/  LOP3.LUT R14, R9, 0xff, RZ, 0xc0, !PT ;  /* 0x000000ff090e7812 */ /* 0x000fc600078ec0ff */
[----:B------:R-:W-:Y:S02]  /*07d0*/  VIADD R13, R11, 0xffffffff ;  /* 0xffffffff0b0d7836 */ /* 0x000fe40000000000 */
[----:B------:R-:W-:-:S03]  /*07e0*/  VIADD R12, R14, 0xffffffff ;  /* 0xffffffff0e0c7836 */ /* 0x000fc60000000000 */
[----:B------:R-:W-:-:S04]  /*07f0*/  ISETP.GT.U32.AND P0, PT, R13, 0xfd, PT ;  /* 0x000000fd0d00780c */ /* 0x000fc80003f04070 */
[----:B------:R-:W-:-:S13]  /*0800*/  ISETP.GT.U32.OR P0, PT, R12, 0xfd, P0 ;  /* 0x000000fd0c00780c */ /* 0x000fda0000704470 */
[----:B------:R-:W-:Y:S01]  /*0810*/  @!P0 MOV R9, RZ ;  /* 0x000000ff00098202 */ /* 0x000fe20000000f00 */
[----:B------:R-:W-:Y:S06]  /*0820*/  @!P0 BRA `(.L_x_103) ;  /* 0x00000000005c8947 */ /* 0x000fec0003800000 */
[----:B------:R-:W-:Y:S02]  /*0830*/  FSETP.GTU.FTZ.AND P0, PT, |R2|, +INF , PT ;  /* 0x7f8000000200780b */ /* 0x000fe40003f1c200 */
[----:B------:R-:W-:-:S04]  /*0840*/  FSETP.GTU.FTZ.AND P1, PT, |R5|, +INF , PT ;  /* 0x7f8000000500780b */ /* 0x000fc80003f3c200 */
[----:B------:R-:W-:-:S13]  /*0850*/  PLOP3.LUT P0, PT, P0, P1, PT, 0xf8, 0x8f ;  /* 0x00000000008f781c */ /* 0x000fda0000703f70 */
[----:B------:R-:W-:Y:S05]  /*0860*/  @P0 BRA `(.L_x_104) ;  /* 0x00000004004c0947 */ /* 0x000fea0003800000 */
[----:B------:R-:W-:-:S13]  /*0870*/  LOP3.LUT P0, RZ, R5, 0x7fffffff, R2, 0xc8, !PT ;  /* 0x7fffffff05ff7812 */ /* 0x000fda000780c802 */
[----:B------:R-:W-:Y:S05]  /*0880*/  @!P0 BRA `(.L_x_105) ;  /* 0x00000004003c8947 */ /* 0x000fea0003800000 */
[C---:B------:R-:W-:Y:S02]  /*0890*/  FSETP.NEU.FTZ.AND P2, PT, |R2|.reuse, +INF , PT ;  /* 0x7f8000000200780b */ /* 0x040fe40003f5d200 */
[----:B------:R-:W-:Y:S02]  /*08a0*/  FSETP.NEU.FTZ.AND P1, PT, |R5|, +INF , PT ;  /* 0x7f8000000500780b */ /* 0x000fe40003f3d200 */
[----:B------:R-:W-:-:S11]  /*08b0*/  FSETP.NEU.FTZ.AND P0, PT, |R2|, +INF , PT ;  /* 0x7f8000000200780b */ /* 0x000fd60003f1d200 */
[----:B------:R-:W-:Y:S05]  /*08c0*/  @!P1 BRA !P2, `(.L_x_105) ;  /* 0x00000004002c9947 */ /* 0x000fea0005000000 */
[----:B------:R-:W-:-:S04]  /*08d0*/  LOP3.LUT P2, RZ, R2, 0x7fffffff, RZ, 0xc0, !PT ;  /* 0x7fffffff02ff7812 */ /* 0x000fc8000784c0ff */
[----:B------:R-:W-:-:S13]  /*08e0*/  PLOP3.LUT P1, PT, P1, P2, PT, 0x2f, 0xf2 ;  /* 0x0000000000f2781c */ /* 0x000fda0000f24577 */
[----:B------:R-:W-:Y:S05]  /*08f0*/  @P1 BRA `(.L_x_106) ;  /* 0x0000000400181947 */ /* 0x000fea0003800000 */
[----:B------:R-:W-:-:S04]  /*0900*/  LOP3.LUT P1, RZ, R5, 0x7fffffff, RZ, 0xc0, !PT ;  /* 0x7fffffff05ff7812 */ /* 0x000fc8000782c0ff */
[----:B------:R-:W-:-:S13]  /*0910*/  PLOP3.LUT P0, PT, P0, P1, PT, 0x2f, 0xf2 ;  /* 0x0000000000f2781c */ /* 0x000fda0000702577 */
[----:B------:R-:W-:Y:S05]  /*0920*/  @P0 BRA `(.L_x_107) ;  /* 0x0000000400000947 */ /* 0x000fea0003800000 */
[----:B------:R-:W-:Y:S02]  /*0930*/  ISETP.GE.AND P0, PT, R12, RZ, PT ;  /* 0x000000ff0c00720c */ /* 0x000fe40003f06270 */
[----:B------:R-:W-:-:S11]  /*0940*/  ISETP.GE.AND P1, PT, R13, RZ, PT ;  /* 0x000000ff0d00720c */ /* 0x000fd60003f26270 */
[----:B------:R-:W-:Y:S02]  /*0950*/  @P0 IMAD.MOV.U32 R9, RZ, RZ, RZ ;  /* 0x000000ffff090224 */ /* 0x000fe400078e00ff */
[----:B------:R-:W-:Y:S01]  /*0960*/  @!P0 FFMA R2, R2, 1.84467440737095516160e+19, RZ ;  /* 0x5f80000002028823 */ /* 0x000fe200000000ff */
[----:B------:R-:W-:Y:S02]  /*0970*/  @!P0 IMAD.MOV.U32 R9, RZ, RZ, -0x40 ;  /* 0xffffffc0ff098424 */ /* 0x000fe400078e00ff */
[----:B------:R-:W-:-:S03]  /*0980*/  @!P1 FFMA R5, R5, 1.84467440737095516160e+19, RZ ;  /* 0x5f80000005059823 */ /* 0x000fc600000000ff */
[----:B------:R-:W-:-:S07]  /*0990*/  @!P1 IADD3 R9, PT, PT, R9, 0x40, RZ ;  /* 0x0000004009099810 */ /* 0x000fce0007ffe0ff */
.L_x_103:
[----:B------:R-:W-:Y:S01]  /*09a0*/  LEA R12, R11, 0xc0800000, 0x17 ;  /* 0xc08000000b0c7811 */ /* 0x000fe200078eb8ff */
[----:B------:R-:W-:Y:S04]  /*09b0*/  BSSY.RECONVERGENT B3, `(.L_x_108) ;  /* 0x0000036000037945 */ /* 0x000fe80003800200 */
[----:B------:R-:W-:Y:S02]  /*09c0*/  IMAD.IADD R12, R5, 0x1, -R12 ;  /* 0x00000001050c7824 */ /* 0x000fe400078e0a0c */
[----:B------:R-:W-:Y:S02]  /*09d0*/  VIADD R5, R14, 0xffffff81 ;  /* 0xffffff810e057836 */ /* 0x000fe40000000000 */
[----:B------:R0:W1:Y:S01]  /*09e0*/  MUFU.RCP R13, R12 ;  /* 0x0000000c000d7308 */ /* 0x0000620000001000 */
[----:B------:R-:W-:Y:S01]  /*09f0*/  FADD.FTZ R15, -R12, -RZ ;  /* 0x800000ff0c0f7221 */ /* 0x000fe20000010100 */
[C---:B------:R-:W-:Y:S01]  /*0a00*/  IMAD R2, R5.reuse, -0x800000, R2 ;  /* 0xff80000005027824 */ /* 0x040fe200078e0202 */
[----:B0-----:R-:W-:-:S04]  /*0a10*/  IADD3 R12, PT, PT, R5, 0x7f, -R11 ;  /* 0x0000007f050c7810 */ /* 0x001fc80007ffe80b */
[----:B------:R-:W-:Y:S01]  /*0a20*/  IADD3 R12, PT, PT, R12, R9, RZ ;  /* 0x000000090c0c7210 */ /* 0x000fe20007ffe0ff */
[----:B-1----:R-:W-:-:S04]  /*0a30*/  FFMA R14, R13, R15, 1 ;  /* 0x3f8000000d0e7423 */ /* 0x002fc8000000000f */
[----:B------:R-:W-:-:S04]  /*0a40*/  FFMA R16, R13, R14, R13 ;  /* 0x0000000e0d107223 */ /* 0x000fc8000000000d */
[----:B------:R-:W-:-:S04]  /*0a50*/  FFMA R13, R2, R16, RZ ;  /* 0x00000010020d7223 */ /* 0x000fc800000000ff */
[----:B------:R-:W-:-:S04]  /*0a60*/  FFMA R14, R15, R13, R2 ;  /* 0x0000000d0f0e7223 */ /* 0x000fc80000000002 */
[----:B------:R-:W-:-:S04]  /*0a70*/  FFMA R13, R16, R14, R13 ;  /* 0x0000000e100d7223 */ /* 0x000fc8000000000d */
[----:B------:R-:W-:-:S04]  /*0a80*/  FFMA R14, R15, R13, R2 ;  /* 0x0000000d0f0e7223 */ /* 0x000fc80000000002 */
[----:B------:R-:W-:-:S05]  /*0a90*/  FFMA R2, R16, R14, R13 ;  /* 0x0000000e10027223 */ /* 0x000fca000000000d */
[----:B------:R-:W-:-:S04]  /*0aa0*/  SHF.R.U32.HI R5, RZ, 0x17, R2 ;  /* 0x00000017ff057819 */ /* 0x000fc80000011602 */
[----:B------:R-:W-:-:S05]  /*0ab0*/  LOP3.LUT R5, R5, 0xff, RZ, 0xc0, !PT ;  /* 0x000000ff05057812 */ /* 0x000fca00078ec0ff */
[----:B------:R-:W-:-:S04]  /*0ac0*/  IMAD.IADD R11, R5, 0x1, R12 ;  /* 0x00000001050b7824 */ /* 0x000fc800078e020c */
[----:B------:R-:W-:-:S05]  /*0ad0*/  VIADD R5, R11, 0xffffffff ;  /* 0xffffffff0b057836 */ /* 0x000fca0000000000 */
[----:B------:R-:W-:-:S13]  /*0ae0*/  ISETP.GE.U32.AND P0, PT, R5, 0xfe, PT ;  /* 0x000000fe0500780c */ /* 0x000fda0003f06070 */
[----:B------:R-:W-:Y:S05]  /*0af0*/  @!P0 BRA `(.L_x_109) ;  /* 0x0000000000808947 */ /* 0x000fea0003800000 */
[----:B------:R-:W-:-:S13]  /*0b00*/  ISETP.GT.AND P0, PT, R11, 0xfe, PT ;  /* 0x000000fe0b00780c */ /* 0x000fda0003f04270 */
[----:B------:R-:W-:Y:S05]  /*0b10*/  @P0 BRA `(.L_x_110) ;  /* 0x00000000006c0947 */ /* 0x000fea0003800000 */
[----:B------:R-:W-:-:S13]  /*0b20*/  ISETP.GE.AND P0, PT, R11, 0x1, PT ;  /* 0x000000010b00780c */ /* 0x000fda0003f06270 */
[----:B------:R-:W-:Y:S05]  /*0b30*/  @P0 BRA `(.L_x_111) ;  /* 0x0000000000740947 */ /* 0x000fea0003800000 */
[----:B------:R-:W-:Y:S02]  /*0b40*/  ISETP.GE.AND P0, PT, R11, -0x18, PT ;  /* 0xffffffe80b00780c */ /* 0x000fe40003f06270 */
[----:B------:R-:W-:-:S11]  /*0b50*/  LOP3.LUT R2, R2, 0x80000000, RZ, 0xc0, !PT ;  /* 0x8000000002027812 */ /* 0x000fd600078ec0ff */
[----:B------:R-:W-:Y:S05]  /*0b60*/  @!P0 BRA `(.L_x_111) ;  /* 0x0000000000688947 */ /* 0x000fea0003800000 */
[CCC-:B------:R-:W-:Y:S01]  /*0b70*/  FFMA.RZ R5, R16.reuse, R14.reuse, R13.reuse ;  /* 0x0000000e10057223 */ /* 0x1c0fe2000000c00d */
[CCC-:B------:R-:W-:Y:S01]  /*0b80*/  FFMA.RM R12, R16.reuse, R14.reuse, R13.reuse ;  /* 0x0000000e100c7223 */ /* 0x1c0fe2000000400d */
[C---:B------:R-:W-:Y:S02]  /*0b90*/  ISETP.NE.AND P2, PT, R11.reuse, RZ, PT ;  /* 0x000000ff0b00720c */ /* 0x040fe40003f45270 */
[----:B------:R-:W-:Y:S02]  /*0ba0*/  ISETP.NE.AND P1, PT, R11, RZ, PT ;  /* 0x000000ff0b00720c */ /* 0x000fe40003f25270 */
[----:B------:R-:W-:Y:S01]  /*0bb0*/  LOP3.LUT R9, R5, 0x7fffff, RZ, 0xc0, !PT ;  /* 0x007fffff05097812 */ /* 0x000fe200078ec0ff */
[----:B------:R-:W-:Y:S01]  /*0bc0*/  FFMA.RP R5, R16, R14, R13 ;  /* 0x0000000e10057223 */ /* 0x000fe2000000800d */
[----:B------:R-:W-:Y:S01]  /*0bd0*/  IADD3 R14, PT, PT, R11, 0x20, RZ ;  /* 0x000000200b0e7810 */ /* 0x000fe20007ffe0ff */
[----:B------:R-:W-:Y:S01]  /*0be0*/  IMAD.MOV R11, RZ, RZ, -R11 ;  /* 0x000000ffff0b7224 */ /* 0x000fe200078e0a0b */
[----:B------:R-:W-:-:S02]  /*0bf0*/  LOP3.LUT R9, R9, 0x800000, RZ, 0xfc, !PT ;  /* 0x0080000009097812 */ /* 0x000fc400078efcff */
[----:B------:R-:W-:Y:S02]  /*0c00*/  FSETP.NEU.FTZ.AND P0, PT, R5, R12, PT ;  /* 0x0000000c0500720b */ /* 0x000fe40003f1d000 */
[----:B------:R-:W-:Y:S02]  /*0c10*/  SHF.L.U32 R14, R9, R14, RZ ;  /* 0x0000000e090e7219 */ /* 0x000fe400000006ff */
[----:B------:R-:W-:Y:S02]  /*0c20*/  SEL R12, R11, RZ, P2 ;  /* 0x000000ff0b0c7207 */ /* 0x000fe40001000000 */
[----:B------:R-:W-:Y:S02]  /*0c30*/  ISETP.NE.AND P1, PT, R14, RZ, P1 ;  /* 0x000000ff0e00720c */ /* 0x000fe40000f25270 */
[----:B------:R-:W-:Y:S02]  /*0c40*/  SHF.R.U32.HI R12, RZ, R12, R9 ;  /* 0x0000000cff0c7219 */ /* 0x000fe40000011609 */
[----:B------:R-:W-:-:S02]  /*0c50*/  PLOP3.LUT P0, PT, P0, P1, PT, 0xf8, 0x8f ;  /* 0x00000000008f781c */ /* 0x000fc40000703f70 */
[----:B------:R-:W-:Y:S02]  /*0c60*/  SHF.R.U32.HI R14, RZ, 0x1, R12 ;  /* 0x00000001ff0e7819 */ /* 0x000fe4000001160c */
[----:B------:R-:W-:-:S04]  /*0c70*/  SEL R5, RZ, 0x1, !P0 ;  /* 0x00000001ff057807 */ /* 0x000fc80004000000 */
[----:B------:R-:W-:-:S04]  /*0c80*/  LOP3.LUT R5, R5, 0x1, R14, 0xf8, !PT ;  /* 0x0000000105057812 */ /* 0x000fc800078ef80e */
[----:B------:R-:W-:-:S05]  /*0c90*/  LOP3.LUT R5, R5, R12, RZ, 0xc0, !PT ;  /* 0x0000000c05057212 */ /* 0x000fca00078ec0ff */
[----:B------:R-:W-:-:S05]  /*0ca0*/  IMAD.IADD R5, R14, 0x1, R5 ;  /* 0x000000010e057824 */ /* 0x000fca00078e0205 */
[----:B------:R-:W-:Y:S01]  /*0cb0*/  LOP3.LUT R2, R5, R2, RZ, 0xfc, !PT ;  /* 0x0000000205027212 */ /* 0x000fe200078efcff */
[----:B------:R-:W-:Y:S06]  /*0cc0*/  BRA `(.L_x_111) ;  /* 0x0000000000107947 */ /* 0x000fec0003800000 */
.L_x_110:
[----:B------:R-:W-:-:S04]  /*0cd0*/  LOP3.LUT R2, R2, 0x80000000, RZ, 0xc0, !PT ;  /* 0x8000000002027812 */ /* 0x000fc800078ec0ff */
[----:B------:R-:W-:Y:S01]  /*0ce0*/  LOP3.LUT R2, R2, 0x7f800000, RZ, 0xfc, !PT ;  /* 0x7f80000002027812 */ /* 0x000fe200078efcff */
[----:B------:R-:W-:Y:S06]  /*0cf0*/  BRA `(.L_x_111) ;  /* 0x0000000000047947 */ /* 0x000fec0003800000 */
.L_x_109:
[----:B------:R-:W-:-:S07]  /*0d00*/  LEA R2, R12, R2, 0x17 ;  /* 0x000000020c027211 */ /* 0x000fce00078eb8ff */
.L_x_111:
[----:B------:R-:W-:Y:S05]  /*0d10*/  BSYNC.RECONVERGENT B3 ;  /* 0x0000000000037941 */ /* 0x000fea0003800200 */
.L_x_108:
[----:B------:R-:W-:Y:S05]  /*0d20*/  BRA `(.L_x_112) ;  /* 0x0000000000207947 */ /* 0x000fea0003800000 */
.L_x_107:
[----:B------:R-:W-:-:S04]  /*0d30*/  LOP3.LUT R2, R5, 0x80000000, R2, 0x48, !PT ;  /* 0x8000000005027812 */ /* 0x000fc800078e4802 */
[----:B------:R-:W-:Y:S01]  /*0d40*/  LOP3.LUT R2, R2, 0x7f800000, RZ, 0xfc, !PT ;  /* 0x7f80000002027812 */ /* 0x000fe200078efcff */
[----:B------:R-:W-:Y:S06]  /*0d50*/  BRA `(.L_x_112) ;  /* 0x0000000000147947 */ /* 0x000fec0003800000 */
.L_x_106:
[----:B------:R-:W-:Y:S01]  /*0d60*/  LOP3.LUT R2, R5, 0x80000000, R2, 0x48, !PT ;  /* 0x8000000005027812 */ /* 0x000fe200078e4802 */
[----:B------:R-:W-:Y:S06]  /*0d70*/  BRA `(.L_x_112) ;  /* 0x00000000000c7947 */ /* 0x000fec0003800000 */
.L_x_105:
[----:B------:R-:W0:Y:S01]  /*0d80*/  MUFU.RSQ R2, -QNAN ;  /* 0xffc0000000027908 */ /* 0x000e220000001400 */
[----:B------:R-:W-:Y:S05]  /*0d90*/  BRA `(.L_x_112) ;  /* 0x0000000000047947 */ /* 0x000fea0003800000 */
.L_x_104:
[----:B------:R-:W-:-:S07]  /*0da0*/  FADD.FTZ R2, R2, R5 ;  /* 0x0000000502027221 */ /* 0x000fce0000010000 */
.L_x_112:
[----:B------:R-:W-:Y:S05]  /*0db0*/  BSYNC.RECONVERGENT B2 ;  /* 0x0000000000027941 */ /* 0x000fea0003800200 */
.L_x_102:
[----:B------:R-:W-:-:S04]  /*0dc0*/  IMAD.MOV.U32 R11, RZ, RZ, 0x0 ;  /* 0x00000000ff0b7424 */ /* 0x000fc800078e00ff */
[----:B0-----:R-:W-:Y:S05]  /*0dd0*/  RET.REL.NODEC R10 `(_Z14nonMaxRestrainPfS_S_S_ii) ;  /* 0xfffffff00a887950 */ /* 0x001fea0003c3ffff */
.L_x_113:
        /* <DEDUP_REMOVED lines=10> */
.L_x_149:


//--------------------- .text._Z12calcGradientPfS_S_S_ii --------------------------
	.section	.text._Z12calcGradientPfS_S_S_ii,"ax",@progbits
	.align	128
        .global         _Z12calcGradientPfS_S_S_ii
        .type           _Z12calcGradientPfS_S_S_ii,@function
        .size           _Z12calcGradientPfS_S_S_ii,(.L_x_150 - _Z12calcGradientPfS_S_S_ii)
        .other          _Z12calcGradientPfS_S_S_ii,@"STO_CUDA_ENTRY STV_DEFAULT"
_Z12calcGradientPfS_S_S_ii:
.text._Z12calcGradientPfS_S_S_ii:
[----:B------:R-:W-:Y:S01]  /*0000*/  LDC R1, c[0x0][0x37c] ;  /* 0x0000df00ff017b82 */ /* 0x000fe20000000800 */
[----:B------:R-:W0:Y:S07]  /*0010*/  S2R R2, SR_TID.Y ;  /* 0x0000000000027919 */ /* 0x000e2e0000002200 */
[----:B------:R-:W1:Y:S01]  /*0020*/  LDC R5, c[0x0][0x360] ;  /* 0x0000d800ff057b82 */ /* 0x000e620000000800 */
[----:B------:R-:W-:Y:S01]  /*0030*/  BSSY.RECONVERGENT B0, `(.L_x_114) ;  /* 0x0000031000007945 */ /* 0x000fe20003800200 */
[----:B------:R-:W1:Y:S06]  /*0040*/  S2R R0, SR_TID.X ;  /* 0x0000000000007919 */ /* 0x000e6c0000002100 */
[----:B------:R-:W0:Y:S08]  /*0050*/  S2UR UR5, SR_CTAID.Y ;  /* 0x00000000000579c3 */ /* 0x000e300000002600 */
[----:B------:R-:W0:Y:S08]  /*0060*/  LDC R3, c[0x0][0x364] ;  /* 0x0000d900ff037b82 */ /* 0x000e300000000800 */
[----:B------:R-:W2:Y:S08]  /*0070*/  LDC.64 R10, c[0x0][0x3a0] ;  /* 0x0000e800ff0a7b82 */ /* 0x000eb00000000a00 */
[----:B------:R-:W1:Y:S01]  /*0080*/  S2UR UR4, SR_CTAID.X ;  /* 0x00000000000479c3 */ /* 0x000e620000002500 */
[----:B0-----:R-:W-:Y:S01]  /*0090*/  IMAD R3, R3, UR5, R2 ;  /* 0x0000000503037c24 */ /* 0x001fe2000f8e0202 */
[----:B--2---:R-:W-:-:S02]  /*00a0*/  IADD3 R4, PT, PT, R11, -0x1, RZ ;  /* 0xffffffff0b047810 */ /* 0x004fc40007ffe0ff */
[----:B------:R-:W-:Y:S02]  /*00b0*/  IADD3 R6, PT, PT, R10, -0x1, RZ ;  /* 0xffffffff0a067810 */ /* 0x000fe40007ffe0ff */
[----:B------:R-:W-:Y:S01]  /*00c0*/  ISETP.GE.AND P0, PT, R3, R4, PT ;  /* 0x000000040300720c */ /* 0x000fe20003f06270 */
[----:B-1----:R-:W-:Y:S01]  /*00d0*/  IMAD R5, R5, UR4, R0 ;  /* 0x0000000405057c24 */ /* 0x002fe2000f8e0200 */
[----:B------:R-:W0:Y:S03]  /*00e0*/  LDCU.64 UR4, c[0x0][0x358] ;  /* 0x00006b00ff0477ac */ /* 0x000e260008000a00 */
[----:B------:R-:W-:Y:S01]  /*00f0*/  IMAD R2, R3, R10, R5 ;  /* 0x0000000a03027224 */ /* 0x000fe200078e0205 */
[----:B------:R-:W-:-:S13]  /*0100*/  ISETP.GE.OR P0, PT, R5, R6, P0 ;  /* 0x000000060500720c */ /* 0x000fda0000706670 */
[----:B------:R-:W-:Y:S05]  /*0110*/  @P0 BRA `(.L_x_115) ;  /* 0x0000000000880947 */ /* 0x000fea0003800000 */
[----:B------:R-:W1:Y:S08]  /*0120*/  LDC.64 R12, c[0x0][0x380] ;  /* 0x0000e000ff0c7b82 */ /* 0x000e700000000a00 */
[----:B------:R-:W2:Y:S08]  /*0130*/  LDC.64 R8, c[0x0][0x390] ;  /* 0x0000e400ff087b82 */ /* 0x000eb00000000a00 */
[----:B------:R-:W3:Y:S01]  /*0140*/  LDC.64 R14, c[0x0][0x398] ;  /* 0x0000e600ff0e7b82 */ /* 0x000ee20000000a00 */
[----:B-1----:R-:W-:-:S05]  /*0150*/  IMAD.WIDE R12, R2, 0x4, R12 ;  /* 0x00000004020c7825 */ /* 0x002fca00078e020c */
[----:B0-----:R-:W4:Y:S04]  /*0160*/  LDG.E R0, desc[UR4][R12.64+0x4] ;  /* 0x000004040c007981 */ /* 0x001f28000c1e1900 */
[----:B------:R-:W4:Y:S01]  /*0170*/  LDG.E R7, desc[UR4][R12.64] ;  /* 0x000000040c077981 */ /* 0x000f22000c1e1900 */
[----:B--2---:R-:W-:-:S04]  /*0180*/  IMAD.WIDE R8, R2, 0x4, R8 ;  /* 0x0000000402087825 */ /* 0x004fc800078e0208 */
[----:B------:R-:W-:-:S04]  /*0190*/  IMAD.WIDE R10, R10, 0x4, R12 ;  /* 0x000000040a0a7825 */ /* 0x000fc800078e020c */
[----:B----4-:R-:W-:-:S05]  /*01a0*/  FADD R7, R0, -R7 ;  /* 0x8000000700077221 */ /* 0x010fca0000000000 */
[----:B------:R0:W-:Y:S04]  /*01b0*/  STG.E desc[UR4][R8.64], R7 ;  /* 0x0000000708007986 */ /* 0x0001e8000c101904 */
[----:B------:R-:W2:Y:S04]  /*01c0*/  LDG.E R10, desc[UR4][R10.64] ;  /* 0x000000040a0a7981 */ /* 0x000ea8000c1e1900 */
[----:B------:R-:W2:Y:S01]  /*01d0*/  LDG.E R17, desc[UR4][R12.64] ;  /* 0x000000040c117981 */ /* 0x000ea2000c1e1900 */
[----:B---3--:R-:W-:-:S04]  /*01e0*/  IMAD.WIDE R14, R2, 0x4, R14 ;  /* 0x00000004020e7825 */ /* 0x008fc800078e020e */
[----:B--2---:R-:W-:-:S05]  /*01f0*/  FADD R17, R10, -R17 ;  /* 0x800000110a117221 */ /* 0x004fca0000000000 */
[----:B------:R1:W-:Y:S04]  /*0200*/  STG.E desc[UR4][R14.64], R17 ;  /* 0x000000110e007986 */ /* 0x0003e8000c101904 */
[----:B------:R-:W2:Y:S01]  /*0210*/  LDG.E R0, desc[UR4][R8.64] ;  /* 0x0000000408007981 */ /* 0x000ea2000c1e1900 */
[----:B------:R-:W-:Y:S01]  /*0220*/  BSSY.RECONVERGENT B1, `(.L_x_116) ;  /* 0x000000e000017945 */ /* 0x000fe20003800200 */
[----:B--2---:R-:W-:-:S04]  /*0230*/  FMUL R0, R0, R0 ;  /* 0x0000000000007220 */ /* 0x004fc80000400000 */
[----:B------:R-:W-:-:S04]  /*0240*/  FFMA R0, R17, R17, R0 ;  /* 0x0000001111007223 */ /* 0x000fc80000000000 */
[----:B0-----:R1:W0:Y:S01]  /*0250*/  MUFU.RSQ R7, R0 ;  /* 0x0000000000077308 */ /* 0x0012220000001400 */
[----:B------:R-:W-:-:S04]  /*0260*/  IADD3 R16, PT, PT, R0, -0xd000000, RZ ;  /* 0xf300000000107810 */ /* 0x000fc80007ffe0ff */
[----:B------:R-:W-:-:S13]  /*0270*/  ISETP.GT.U32.AND P0, PT, R16, 0x727fffff, PT ;  /* 0x727fffff1000780c */ /* 0x000fda0003f04070 */
[----:B01----:R-:W-:Y:S05]  /*0280*/  @!P0 BRA `(.L_x_117) ;  /* 0x00000000000c8947 */ /* 0x003fea0003800000 */
[----:B------:R-:W-:-:S07]  /*0290*/  MOV R12, 0x2b0 ;  /* 0x000002b0000c7802 */ /* 0x000fce0000000f00 */
[----:B------:R-:W-:Y:S05]  /*02a0*/  CALL.REL.NOINC `($__internal_1_$__cuda_sm20_sqrt_rn_f32_slowpath) ;  /* 0x0000000000547944 */ /* 0x000fea0003c00000 */
[----:B------:R-:W-:Y:S05]  /*02b0*/  BRA `(.L_x_118) ;  /* 0x0000000000107947 */ /* 0x000fea0003800000 */
.L_x_117:
[----:B------:R-:W-:Y:S01]  /*02c0*/  FMUL.FTZ R9, R0, R7 ;  /* 0x0000000700097220 */ /* 0x000fe20000410000 */
[----:B------:R-:W-:-:S03]  /*02d0*/  FMUL.FTZ R7, R7, 0.5 ;  /* 0x3f00000007077820 */ /* 0x000fc60000410000 */
[----:B------:R-:W-:-:S04]  /*02e0*/  FFMA R0, -R9, R9, R0 ;  /* 0x0000000909007223 */ /* 0x000fc80000000100 */
[----:B------:R-:W-:-:S07]  /*02f0*/  FFMA R7, R0, R7, R9 ;  /* 0x0000000700077223 */ /* 0x000fce0000000009 */
.L_x_118:
[----:B------:R-:W-:Y:S05]  /*0300*/  BSYNC.RECONVERGENT B1 ;  /* 0x0000000000017941 */ /* 0x000fea0003800200 */
.L_x_116:
[----:B------:R-:W0:Y:S02]  /*0310*/  LDC.64 R8, c[0x0][0x388] ;  /* 0x0000e200ff087b82 */ /* 0x000e240000000a00 */
[----:B0-----:R-:W-:-:S05]  /*0320*/  IMAD.WIDE R8, R2, 0x4, R8 ;  /* 0x0000000402087825 */ /* 0x001fca00078e0208 */
[----:B------:R1:W-:Y:S02]  /*0330*/  STG.E desc[UR4][R8.64], R7 ;  /* 0x0000000708007986 */ /* 0x0003e4000c101904 */
.L_x_115:
[----:B0-----:R-:W-:Y:S05]  /*0340*/  BSYNC.RECONVERGENT B0 ;  /* 0x0000000000007941 */ /* 0x001fea0003800200 */
.L_x_114:
[----:B------:R-:W0:Y:S02]  /*0350*/  LDCU.64 UR6, c[0x0][0x3a0] ;  /* 0x00007400ff0677ac */ /* 0x000e240008000a00 */
[----:B0-----:R-:W-:-:S04]  /*0360*/  ISETP.GE.AND P0, PT, R3, UR7, PT ;  /* 0x0000000703007c0c */ /* 0x001fc8000bf06270 */
[----:B------:R-:W-:-:S13]  /*0370*/  ISETP.GE.OR P0, PT, R5, UR6, P0 ;  /* 0x0000000605007c0c */ /* 0x000fda0008706670 */
[----:B------:R-:W-:Y:S05]  /*0380*/  @P0 EXIT ;  /* 0x000000000000094d */ /* 0x000fea0003800000 */
[----:B------:R-:W-:Y:S02]  /*0390*/  ISETP.NE.AND P0, PT, R3, R4, PT ;  /* 0x000000040300720c */ /* 0x000fe40003f05270 */
[----:B------:R-:W-:-:S13]  /*03a0*/  ISETP.NE.AND P1, PT, R5, R6, PT ;  /* 0x000000060500720c */ /* 0x000fda0003f25270 */
[----:B------:R-:W-:Y:S05]  /*03b0*/  @P0 EXIT P1 ;  /* 0x000000000000094d */ /* 0x000fea0000800000 */
[----:B------:R-:W0:Y:S02]  /*03c0*/  LDC.64 R4, c[0x0][0x388] ;  /* 0x0000e200ff047b82 */ /* 0x000e240000000a00 */
[----:B0-----:R-:W-:-:S05]  /*03d0*/  IMAD.WIDE R4, R2, 0x4, R4 ;  /* 0x0000000402047825 */ /* 0x001fca00078e0204 */
[----:B------:R-:W-:Y:S01]  /*03e0*/  STG.E desc[UR4][R4.64], RZ ;  /* 0x000000ff04007986 */ /* 0x000fe2000c101904 */
[----:B------:R-:W-:Y:S05]  /*03f0*/  EXIT ;  /* 0x000000000000794d */ /* 0x000fea0003800000 */
        .weak           $__internal_1_$__cuda_sm20_sqrt_rn_f32_slowpath
        .type           $__internal_1_$__cuda_sm20_sqrt_rn_f32_slowpath,@function
        .size           $__internal_1_$__cuda_sm20_sqrt_rn_f32_slowpath,(.L_x_150 - $__internal_1_$__cuda_sm20_sqrt_rn_f32_slowpath)
$__internal_1_$__cuda_sm20_sqrt_rn_f32_slowpath:
[----:B------:R-:W-:-:S13]  /*0400*/  LOP3.LUT P0, RZ, R0, 0x7fffffff, RZ, 0xc0, !PT ;  /* 0x7fffffff00ff7812 */ /* 0x000fda000780c0ff */
[----:B------:R-:W-:Y:S01]  /*0410*/  @!P0 MOV R7, R0 ;  /* 0x0000000000078202 */ /* 0x000fe20000000f00 */
[----:B------:R-:W-:Y:S06]  /*0420*/  @!P0 BRA `(.L_x_119) ;  /* 0x0000000000408947 */ /* 0x000fec0003800000 */
[----:B------:R-:W-:-:S13]  /*0430*/  FSETP.GEU.FTZ.AND P0, PT, R0, RZ, PT ;  /* 0x000000ff0000720b */ /* 0x000fda0003f1e000 */
[----:B------:R-:W-:Y:S01]  /*0440*/  @!P0 MOV R7, 0x7fffffff ;  /* 0x7fffffff00078802 */ /* 0x000fe20000000f00 */
[----:B------:R-:W-:Y:S06]  /*0450*/  @!P0 BRA `(.L_x_119) ;  /* 0x0000000000348947 */ /* 0x000fec0003800000 */
[----:B------:R-:W-:-:S13]  /*0460*/  FSETP.GTU.FTZ.AND P0, PT, |R0|, +INF , PT ;  /* 0x7f8000000000780b */ /* 0x000fda0003f1c200 */
[----:B------:R-:W-:Y:S01]  /*0470*/  @P0 FADD.FTZ R7, R0, 1 ;  /* 0x3f80000000070421 */ /* 0x000fe20000010000 */
[----:B------:R-:W-:Y:S06]  /*0480*/  @P0 BRA `(.L_x_119) ;  /* 0x0000000000280947 */ /* 0x000fec0003800000 */
[----:B------:R-:W-:-:S13]  /*0490*/  FSETP.NEU.FTZ.AND P0, PT, |R0|, +INF , PT ;  /* 0x7f8000000000780b */ /* 0x000fda0003f1d200 */
[----:B------:R-:W-:-:S04]  /*04a0*/  @P0 FFMA R8, R0, 1.84467440737095516160e+19, RZ ;  /* 0x5f80000000080823 */ /* 0x000fc800000000ff */
[----:B------:R-:W0:Y:S02]  /*04b0*/  @P0 MUFU.RSQ R7, R8 ;  /* 0x0000000800070308 */ /* 0x000e240000001400 */
[----:B0-----:R-:W-:Y:S01]  /*04c0*/  @P0 FMUL.FTZ R9, R8, R7 ;  /* 0x0000000708090220 */ /* 0x001fe20000410000 */
[----:B------:R-:W-:Y:S01]  /*04d0*/  @P0 FMUL.FTZ R11, R7, 0.5 ;  /* 0x3f000000070b0820 */ /* 0x000fe20000410000 */
[----:B------:R-:W-:Y:S02]  /*04e0*/  @!P0 MOV R7, R0 ;  /* 0x0000000000078202 */ /* 0x000fe40000000f00 */
[----:B------:R-:W-:-:S04]  /*04f0*/  @P0 FADD.FTZ R10, -R9, -RZ ;  /* 0x800000ff090a0221 */ /* 0x000fc80000010100 */
[----:B------:R-:W-:-:S04]  /*0500*/  @P0 FFMA R10, R9, R10, R8 ;  /* 0x0000000a090a0223 */ /* 0x000fc80000000008 */
[----:B------:R-:W-:-:S04]  /*0510*/  @P0 FFMA R10, R10, R11, R9 ;  /* 0x0000000b0a0a0223 */ /* 0x000fc80000000009 */
[----:B------:R-:W-:-:S07]  /*0520*/  @P0 FMUL.FTZ R7, R10, 2.3283064365386962891e-10 ;  /* 0x2f8000000a070820 */ /* 0x000fce0000410000 */
.L_x_119:
[----:B------:R-:W-:Y:S01]  /*0530*/  HFMA2 R9, -RZ, RZ, 0, 0 ;  /* 0x00000000ff097431 */ /* 0x000fe200000001ff */
[----:B------:R-:W-:-:S04]  /*0540*/  MOV R8, R12 ;  /* 0x0000000c00087202 */ /* 0x000fc80000000f00 */
[----:B------:R-:W-:Y:S05]  /*0550*/  RET.REL.NODEC R8 `(_Z12calcGradientPfS_S_S_ii) ;  /* 0xfffffff808a87950 */ /* 0x000fea0003c3ffff */
.L_x_120:
        /* <DEDUP_REMOVED lines=10> */
.L_x_150:


//--------------------- .text._Z9gaussBlurPfS_iiS_i --------------------------
	.section	.text._Z9gaussBlurPfS_iiS_i,"ax",@progbits
	.align	128
        .global         _Z9gaussBlurPfS_iiS_i
        .type           _Z9gaussBlurPfS_iiS_i,@function
        .size           _Z9gaussBlurPfS_iiS_i,(.L_x_159 - _Z9gaussBlurPfS_iiS_i)
        .other          _Z9gaussBlurPfS_iiS_i,@"STO_CUDA_ENTRY STV_DEFAULT"
_Z9gaussBlurPfS_iiS_i:
.text._Z9gaussBlurPfS_iiS_i:
[----:B------:R-:W-:Y:S01]  /*0000*/  LDC R1, c[0x0][0x37c] ;  /* 0x0000df00ff017b82 */ /* 0x000fe20000000800 */
[----:B------:R-:W0:Y:S01]  /*0010*/  S2R R4, SR_TID.X ;  /* 0x0000000000047919 */ /* 0x000e220000002100 */
[----:B------:R-:W1:Y:S01]  /*0020*/  LDCU.64 UR4, c[0x0][0x358] ;  /* 0x00006b00ff0477ac */ /* 0x000e620008000a00 */
[----:B------:R-:W0:Y:S05]  /*0030*/  S2R R7, SR_TID.Y ;  /* 0x0000000000077919 */ /* 0x000e2a0000002200 */
[----:B------:R-:W2:Y:S01]  /*0040*/  LDC R13, c[0x0][0x360] ;  /* 0x0000d800ff0d7b82 */ /* 0x000ea20000000800 */
[----:B------:R-:W3:Y:S07]  /*0050*/  LDCU UR8, c[0x0][0x394] ;  /* 0x00007280ff0877ac */ /* 0x000eee0008000800 */
[----:B------:R-:W-:Y:S08]  /*0060*/  S2UR UR7, SR_CTAID.Y ;  /* 0x00000000000779c3 */ /* 0x000ff00000002600 */
[----:B------:R-:W2:Y:S08]  /*0070*/  S2UR UR6, SR_CTAID.X ;  /* 0x00000000000679c3 */ /* 0x000eb00000002500 */
[----:B------:R-:W4:Y:S01]  /*0080*/  LDC R8, c[0x0][0x390] ;  /* 0x0000e400ff087b82 */ /* 0x000f220000000800 */
[----:B0-----:R-:W-:-:S04]  /*0090*/  VIMNMX.U32 R0, PT, PT, R4, R7, !PT ;  /* 0x0000000704007248 */ /* 0x001fc80007fe0000 */
[----:B------:R-:W-:-:S13]  /*00a0*/  ISETP.GT.U32.AND P1, PT, R0, 0x4, PT ;  /* 0x000000040000780c */ /* 0x000fda0003f24070 */
[----:B------:R-:W0:Y:S01]  /*00b0*/  @!P1 LDC.64 R2, c[0x0][0x398] ;  /* 0x0000e600ff029b82 */ /* 0x000e220000000a00 */
[----:B------:R-:W-:-:S04]  /*00c0*/  @!P1 IMAD R5, R7, 0x5, R4 ;  /* 0x0000000507059824 */ /* 0x000fc800078e0204 */
[----:B0-----:R-:W-:-:S06]  /*00d0*/  @!P1 IMAD.WIDE.U32 R2, R5, 0x4, R2 ;  /* 0x0000000405029825 */ /* 0x001fcc00078e0002 */
[----:B-1----:R0:W5:Y:S01]  /*00e0*/  @!P1 LDG.E R2, desc[UR4][R2.64] ;  /* 0x0000000402029981 */ /* 0x002162000c1e1900 */
[----:B------:R-:W1:Y:S01]  /*00f0*/  LDC R9, c[0x0][0x364] ;  /* 0x0000d900ff097b82 */ /* 0x000e620000000800 */
[----:B------:R-:W-:Y:S01]  /*0100*/  @!P1 MOV R0, 0x400 ;  /* 0x0000040000009802 */ /* 0x000fe20000000f00 */
[----:B--2---:R-:W-:Y:S01]  /*0110*/  IMAD R13, R13, UR6, R4 ;  /* 0x000000060d0d7c24 */ /* 0x004fe2000f8e0204 */
[----:B------:R-:W2:Y:S01]  /*0120*/  @!P1 S2R R5, SR_CgaCtaId ;  /* 0x0000000000059919 */ /* 0x000ea20000008800 */
[----:B-1----:R-:W-:-:S05]  /*0130*/  IMAD R9, R9, UR7, R7 ;  /* 0x0000000709097c24 */ /* 0x002fca000f8e0207 */
[----:B---3--:R-:W-:-:S04]  /*0140*/  ISETP.GE.AND P0, PT, R9, UR8, PT ;  /* 0x0000000809007c0c */ /* 0x008fc8000bf06270 */
[----:B----4-:R-:W-:Y:S02]  /*0150*/  ISETP.GE.OR P0, PT, R13, R8, P0 ;  /* 0x000000080d00720c */ /* 0x010fe40000706670 */
[----:B--2---:R-:W-:-:S05]  /*0160*/  @!P1 LEA R0, R5, R0, 0x18 ;  /* 0x0000000005009211 */ /* 0x004fca00078ec0ff */
[----:B------:R-:W-:-:S04]  /*0170*/  @!P1 IMAD R0, R7, 0x14, R0 ;  /* 0x0000001407009824 */ /* 0x000fc800078e0200 */
[----:B0-----:R-:W-:-:S05]  /*0180*/  @!P1 IMAD R3, R4, 0x4, R0 ;  /* 0x0000000404039824 */ /* 0x001fca00078e0200 */
[----:B-----5:R0:W-:Y:S01]  /*0190*/  @!P1 STS [R3], R2 ;  /* 0x0000000203009388 */ /* 0x0201e20000000800 */
[----:B------:R-:W-:Y:S06]  /*01a0*/  BAR.SYNC.DEFER_BLOCKING 0x0 ;  /* 0x0000000000007b1d */ /* 0x000fec0000010000 */
[----:B------:R-:W-:Y:S05]  /*01b0*/  @P0 EXIT ;  /* 0x000000000000094d */ /* 0x000fea0003800000 */
[----:B0-----:R-:W0:Y:S01]  /*01c0*/  LDC.64 R2, c[0x0][0x380] ;  /* 0x0000e000ff027b82 */ /* 0x001e220000000a00 */
[C---:B------:R-:W-:Y:S01]  /*01d0*/  VIADD R0, R9.reuse, 0xfffffffe ;  /* 0xfffffffe09007836 */ /* 0x040fe20000000000 */
[----:B------:R-:W-:Y:S01]  /*01e0*/  ISETP.GT.U32.AND P3, PT, R9, 0x1, PT ;  /* 0x000000010900780c */ /* 0x000fe20003f64070 */
[C---:B------:R-:W-:Y:S01]  /*01f0*/  VIADD R5, R13.reuse, 0xfffffffe ;  /* 0xfffffffe0d057836 */ /* 0x040fe20000000000 */
[----:B------:R-:W-:Y:S01]  /*0200*/  ISETP.GT.AND P4, PT, R13, 0x1, PT ;  /* 0x000000010d00780c */ /* 0x000fe20003f84270 */
[-C--:B------:R-:W-:Y:S01]  /*0210*/  IMAD R7, R9, R8.reuse, R13 ;  /* 0x0000000809077224 */ /* 0x080fe200078e020d */
[----:B------:R-:W-:Y:S01]  /*0220*/  ISETP.LT.AND P3, PT, R0, UR8, P3 ;  /* 0x0000000800007c0c */ /* 0x000fe20009f61270 */
[----:B------:R-:W-:Y:S01]  /*0230*/  IMAD.MOV R0, RZ, RZ, -R8 ;  /* 0x000000ffff007224 */ /* 0x000fe200078e0a08 */
[----:B------:R-:W-:-:S03]  /*0240*/  ISETP.LT.AND P4, PT, R5, R8, P4 ;  /* 0x000000080500720c */ /* 0x000fc60002781270 */
[----:B------:R-:W-:Y:S01]  /*0250*/  IMAD R5, R0, 0x2, R7 ;  /* 0x0000000200057824 */ /* 0x000fe200078e0207 */
[----:B------:R-:W-:-:S03]  /*0260*/  PLOP3.LUT P6, PT, P3, P4, PT, 0x80, 0x8 ;  /* 0x000000000008781c */ /* 0x000fc60001fc9070 */
[----:B0-----:R-:W-:-:S10]  /*0270*/  IMAD.WIDE R4, R5, 0x4, R2 ;  /* 0x0000000405047825 */ /* 0x001fd400078e0202 */
[----:B------:R-:W2:Y:S01]  /*0280*/  @P6 LDG.E R11, desc[UR4][R4.64+-0x8] ;  /* 0xfffff804040b6981 */ /* 0x000ea2000c1e1900 */
[----:B------:R-:W-:Y:S02]  /*0290*/  @P6 MOV R0, 0x400 ;  /* 0x0000040000006802 */ /* 0x000fe40000000f00 */
[C---:B------:R-:W-:Y:S01]  /*02a0*/  ISETP.GT.AND P0, PT, R13.reuse, RZ, PT ;  /* 0x000000ff0d00720c */ /* 0x040fe20003f04270 */
[----:B------:R-:W0:Y:S01]  /*02b0*/  @P6 S2R R15, SR_CgaCtaId ;  /* 0x00000000000f6919 */ /* 0x000e220000008800 */
[C---:B------:R-:W-:Y:S02]  /*02c0*/  ISETP.LT.OR P5, PT, R13.reuse, RZ, !P3 ;  /* 0x000000ff0d00720c */ /* 0x040fe40005fa1670 */
[----:B------:R-:W-:-:S04]  /*02d0*/  ISETP.LE.AND P0, PT, R13, R8, P0 ;  /* 0x000000080d00720c */ /* 0x000fc80000703270 */
[----:B------:R-:W-:Y:S02]  /*02e0*/  PLOP3.LUT P2, PT, P3, P0, PT, 0x80, 0x8 ;  /* 0x000000000008781c */ /* 0x000fe40001f41070 */
[----:B------:R-:W-:-:S05]  /*02f0*/  ISETP.GT.AND P1, PT, R13, -0x2, PT ;  /* 0xfffffffe0d00780c */ /* 0x000fca0003f24270 */
[----:B------:R-:W3:Y:S06]  /*0300*/  @!P5 LDG.E R19, desc[UR4][R4.64] ;  /* 0x000000040413d981 */ /* 0x000eec000c1e1900 */
[----:B------:R-:W4:Y:S01]  /*0310*/  @P2 LDG.E R17, desc[UR4][R4.64+-0x4] ;  /* 0xfffffc0404112981 */ /* 0x000f22000c1e1900 */
[----:B0-----:R-:W-:-:S06]  /*0320*/  @P6 LEA R0, R15, R0, 0x18 ;  /* 0x000000000f006211 */ /* 0x001fcc00078ec0ff */
[----:B------:R-:W2:Y:S01]  /*0330*/  @P6 LDS R0, [R0] ;  /* 0x0000000000006984 */ /* 0x000ea20000000800 */
[----:B------:R-:W-:Y:S02]  /*0340*/  VIADD R15, R13, 0x1 ;  /* 0x000000010d0f7836 */ /* 0x000fe40000000000 */
[----:B------:R-:W-:-:S03]  /*0350*/  IMAD.MOV.U32 R6, RZ, RZ, RZ ;  /* 0x000000ffff067224 */ /* 0x000fc600078e00ff */
[----:B------:R-:W-:Y:S01]  /*0360*/  ISETP.LT.AND P1, PT, R15, R8, P1 ;  /* 0x000000080f00720c */ /* 0x000fe20000f21270 */
[----:B------:R-:W0:Y:S01]  /*0370*/  @!P5 S2R R21, SR_CgaCtaId ;  /* 0x000000000015d919 */ /* 0x000e220000008800 */
[----:B------:R-:W-:Y:S01]  /*0380*/  @!P5 MOV R10, 0x400 ;  /* 0x00000400000ad802 */ /* 0x000fe20000000f00 */
[----:B--2---:R-:W-:Y:S01]  /*0390*/  @P6 FFMA R6, R0, R11, RZ ;  /* 0x0000000b00066223 */ /* 0x004fe200000000ff */
[----:B------:R-:W-:-:S13]  /*03a0*/  PLOP3.LUT P6, PT, P3, P1, PT, 0x80, 0x8 ;  /* 0x000000000008781c */ /* 0x000fda0001fc3070 */
[----:B------:R-:W2:Y:S01]  /*03b0*/  @P6 LDG.E R15, desc[UR4][R4.64+0x4] ;  /* 0x00000404040f6981 */ /* 0x000ea2000c1e1900 */
[----:B------:R-:W1:Y:S01]  /*03c0*/  @P2 S2R R11, SR_CgaCtaId ;  /* 0x00000000000b2919 */ /* 0x000e620000008800 */
[----:B------:R-:W-:Y:S01]  /*03d0*/  @P2 MOV R0, 0x400 ;  /* 0x0000040000002802 */ /* 0x000fe20000000f00 */
[----:B------:R-:W5:Y:S01]  /*03e0*/  @P6 S2R R12, SR_CgaCtaId ;  /* 0x00000000000c6919 */ /* 0x000f620000008800 */
[----:B0-----:R-:W-:-:S06]  /*03f0*/  @!P5 LEA R10, R21, R10, 0x18 ;  /* 0x0000000a150ad211 */ /* 0x001fcc00078ec0ff */
[----:B------:R-:W-:Y:S01]  /*0400*/  @!P5 LDS R10, [R10+0x8] ;  /* 0x000008000a0ad984 */ /* 0x000fe20000000800 */
[----:B-1----:R-:W-:-:S06]  /*0410*/  @P2 LEA R0, R11, R0, 0x18 ;  /* 0x000000000b002211 */ /* 0x002fcc00078ec0ff */
[----:B------:R-:W4:Y:S01]  /*0420*/  @P2 LDS R0, [R0+0x4] ;  /* 0x0000040000002984 */ /* 0x000f220000000800 */
[----:B------:R-:W-:-:S04]  /*0430*/  @P6 MOV R11, 0x400 ;  /* 0x00000400000b6802 */ /* 0x000fc80000000f00 */
[----:B-----5:R-:W-:Y:S01]  /*0440*/  @P6 LEA R12, R12, R11, 0x18 ;  /* 0x0000000b0c0c6211 */ /* 0x020fe200078ec0ff */
[----:B------:R-:W-:-:S05]  /*0450*/  VIADD R11, R13, 0x2 ;  /* 0x000000020d0b7836 */ /* 0x000fca0000000000 */
[----:B------:R-:W2:Y:S01]  /*0460*/  @P6 LDS R12, [R12+0xc] ;  /* 0x00000c000c0c6984 */ /* 0x000ea20000000800 */
[----:B----4-:R-:W-:Y:S01]  /*0470*/  @P2 FFMA R6, R17, R0, R6 ;  /* 0x0000000011062223 */ /* 0x010fe20000000006 */
[----:B------:R-:W-:Y:S01]  /*0480*/  ISETP.GT.AND P2, PT, R13, -0x3, PT ;  /* 0xfffffffd0d00780c */ /* 0x000fe20003f44270 */
[----:B------:R-:W-:-:S03]  /*0490*/  VIADD R0, R9, 0xffffffff ;  /* 0xffffffff09007836 */ /* 0x000fc60000000000 */
[----:B------:R-:W-:Y:S01]  /*04a0*/  ISETP.LT.AND P2, PT, R11, R8, P2 ;  /* 0x000000080b00720c */ /* 0x000fe20001741270 */
[----:B---3--:R-:W-:-:S03]  /*04b0*/  @!P5 FFMA R6, R19, R10, R6 ;  /* 0x0000000a1306d223 */ /* 0x008fc60000000006 */
[----:B------:R-:W-:Y:S02]  /*04c0*/  PLOP3.LUT P3, PT, P3, P2, PT, 0x80, 0x8 ;  /* 0x000000000008781c */ /* 0x000fe40001f65070 */
[----:B------:R-:W-:Y:S01]  /*04d0*/  ISETP.GE.U32.OR P5, PT, R0, UR8, !P4 ;  /* 0x0000000800007c0c */ /* 0x000fe2000e7a6470 */
[----:B------:R-:W-:-:S04]  /*04e0*/  IMAD.IADD R11, R7, 0x1, -R8 ;  /* 0x00000001070b7824 */ /* 0x000fc800078e0a08 */
[----:B------:R-:W-:-:S06]  /*04f0*/  IMAD.WIDE R10, R11, 0x4, R2 ;  /* 0x000000040b0a7825 */ /* 0x000fcc00078e0202 */
[----:B------:R0:W3:Y:S04]  /*0500*/  @P3 LDG.E R4, desc[UR4][R4.64+0x8] ;  /* 0x0000080404043981 */ /* 0x0000e8000c1e1900 */
[----:B------:R-:W4:Y:S01]  /*0510*/  @!P5 LDG.E R17, desc[UR4][R10.64+-0x8] ;  /* 0xfffff8040a11d981 */ /* 0x000f22000c1e1900 */
[----:B--2---:R-:W-:Y:S01]  /*0520*/  @P6 FFMA R6, R15, R12, R6 ;  /* 0x0000000c0f066223 */ /* 0x004fe20000000006 */
[----:B------:R-:W-:-:S13]  /*0530*/  ISETP.GE.U32.OR P6, PT, R0, UR8, !P0 ;  /* 0x0000000800007c0c */ /* 0x000fda000c7c6470 */
[----:B------:R-:W2:Y:S01]  /*0540*/  @!P6 LDG.E R15, desc[UR4][R10.64+-0x4] ;  /* 0xfffffc040a0fe981 */ /* 0x000ea2000c1e1900 */
[----:B------:R-:W1:Y:S01]  /*0550*/  @P3 S2R R19, SR_CgaCtaId ;  /* 0x0000000000133919 */ /* 0x000e620000008800 */
[----:B------:R-:W5:Y:S01]  /*0560*/  @!P5 S2R R21, SR_CgaCtaId ;  /* 0x000000000015d919 */ /* 0x000f620000008800 */
[----:B------:R-:W-:Y:S01]  /*0570*/  @P3 MOV R12, 0x400 ;  /* 0x00000400000c3802 */ /* 0x000fe20000000f00 */
[----:B------:R-:W5:Y:S03]  /*0580*/  @!P6 S2R R23, SR_CgaCtaId ;  /* 0x000000000017e919 */ /* 0x000f660000008800 */
[----:B-1----:R-:W-:Y:S02]  /*0590*/  @P3 LEA R19, R19, R12, 0x18 ;  /* 0x0000000c13133211 */ /* 0x002fe400078ec0ff */
[----:B------:R-:W-:-:S03]  /*05a0*/  @!P5 MOV R12, 0x400 ;  /* 0x00000400000cd802 */ /* 0x000fc60000000f00 */
[----:B0-----:R-:W3:Y:S01]  /*05b0*/  @P3 LDS R5, [R19+0x10] ;  /* 0x0000100013053984 */ /* 0x001ee20000000800 */
[----:B-----5:R-:W-:-:S06]  /*05c0*/  @!P5 LEA R12, R21, R12, 0x18 ;  /* 0x0000000c150cd211 */ /* 0x020fcc00078ec0ff */
[----:B------:R-:W4:Y:S01]  /*05d0*/  @!P5 LDS R12, [R12+0x14] ;  /* 0x000014000c0cd984 */ /* 0x000f220000000800 */
[----:B------:R-:W-:-:S04]  /*05e0*/  @!P6 MOV R14, 0x400 ;  /* 0x00000400000ee802 */ /* 0x000fc80000000f00 */
[----:B------:R-:W-:-:S06]  /*05f0*/  @!P6 LEA R14, R23, R14, 0x18 ;  /* 0x0000000e170ee211 */ /* 0x000fcc00078ec0ff */
[----:B------:R-:W2:Y:S01]  /*0600*/  @!P6 LDS R14, [R14+0x18] ;  /* 0x000018000e0ee984 */ /* 0x000ea20000000800 */
[----:B---3--:R-:W-:Y:S01]  /*0610*/  @P3 FFMA R6, R5, R4, R6 ;  /* 0x0000000405063223 */ /* 0x008fe20000000006 */
[----:B------:R-:W-:-:S03]  /*0620*/  ISETP.GE.AND P3, PT, R13, RZ, PT ;  /* 0x000000ff0d00720c */ /* 0x000fc60003f66270 */
[----:B----4-:R-:W-:Y:S01]  /*0630*/  @!P5 FFMA R6, R17, R12, R6 ;  /* 0x0000000c1106d223 */ /* 0x010fe20000000006 */
[----:B------:R-:W-:-:S13]  /*0640*/  ISETP.GE.U32.OR P5, PT, R0, UR8, !P3 ;  /* 0x0000000800007c0c */ /* 0x000fda000dfa6470 */
[----:B------:R-:W3:Y:S01]  /*0650*/  @!P5 LDG.E R5, desc[UR4][R10.64] ;  /* 0x000000040a05d981 */ /* 0x000ee2000c1e1900 */
[----:B--2---:R-:W-:Y:S01]  /*0660*/  @!P6 FFMA R6, R15, R14, R6 ;  /* 0x0000000e0f06e223 */ /* 0x004fe20000000006 */
[----:B------:R-:W-:-:S13]  /*0670*/  ISETP.GE.U32.OR P6, PT, R0, UR8, !P1 ;  /* 0x0000000800007c0c */ /* 0x000fda000cfc6470 */
[----:B------:R-:W2:Y:S01]  /*0680*/  @!P6 LDG.E R4, desc[UR4][R10.64+0x4] ;  /* 0x000004040a04e981 */ /* 0x000ea2000c1e1900 */
[----:B------:R-:W0:Y:S01]  /*0690*/  @!P5 S2R R13, SR_CgaCtaId ;  /* 0x00000000000dd919 */ /* 0x000e220000008800 */
[----:B------:R-:W1:Y:S01]  /*06a0*/  @!P6 S2R R16, SR_CgaCtaId ;  /* 0x000000000010e919 */ /* 0x000e620000008800 */
[----:B------:R-:W-:-:S04]  /*06b0*/  @!P5 MOV R12, 0x400 ;  /* 0x00000400000cd802 */ /* 0x000fc80000000f00 */
[----:B0-----:R-:W-:-:S05]  /*06c0*/  @!P5 LEA R14, R13, R12, 0x18 ;  /* 0x0000000c0d0ed211 */ /* 0x001fca00078ec0ff */
[----:B------:R-:W3:Y:S01]  /*06d0*/  @!P5 LDS R12, [R14+0x1c] ;  /* 0x00001c000e0cd984 */ /* 0x000ee20000000800 */
[----:B------:R-:W-:-:S04]  /*06e0*/  @!P6 MOV R13, 0x400 ;  /* 0x00000400000de802 */ /* 0x000fc80000000f00 */
[----:B-1----:R-:W-:-:S05]  /*06f0*/  @!P6 LEA R16, R16, R13, 0x18 ;  /* 0x0000000d1010e211 */ /* 0x002fca00078ec0ff */
[----:B------:R-:W2:Y:S01]  /*0700*/  @!P6 LDS R19, [R16+0x20] ;  /* 0x000020001013e984 */ /* 0x000ea20000000800 */
[----:B---3--:R-:W-:Y:S01]  /*0710*/  @!P5 FFMA R6, R5, R12, R6 ;  /* 0x0000000c0506d223 */ /* 0x008fe20000000006 */
[----:B------:R-:W-:Y:S01]  /*0720*/  ISETP.GE.U32.OR P5, PT, R0, UR8, !P2 ;  /* 0x0000000800007c0c */ /* 0x000fe2000d7a6470 */
[----:B------:R-:W-:-:S05]  /*0730*/  IMAD.WIDE R12, R7, 0x4, R2 ;  /* 0x00000004070c7825 */ /* 0x000fca00078e0202 */
[----:B------:R-:W3:Y:S01]  /*0740*/  @P4 LDG.E R17, desc[UR4][R12.64+-0x8] ;  /* 0xfffff8040c114981 */ /* 0x000ee2000c1e1900 */
[----:B------:R-:W-:-:S03]  /*0750*/  VIADD R0, R9, 0x1 ;  /* 0x0000000109007836 */ /* 0x000fc60000000000 */
[----:B------:R-:W4:Y:S04]  /*0760*/  @P0 LDG.E R15, desc[UR4][R12.64+-0x4] ;  /* 0xfffffc040c0f0981 */ /* 0x000f28000c1e1900 */
[----:B------:R0:W5:Y:S04]  /*0770*/  @!P5 LDG.E R11, desc[UR4][R10.64+0x8] ;  /* 0x000008040a0bd981 */ /* 0x000168000c1e1900 */
[----:B------:R-:W4:Y:S04]  /*0780*/  @P3 LDG.E R21, desc[UR4][R12.64] ;  /* 0x000000040c153981 */ /* 0x000f28000c1e1900 */
[----:B------:R-:W4:Y:S01]  /*0790*/  @P2 LDG.E R25, desc[UR4][R12.64+0x8] ;  /* 0x000008040c192981 */ /* 0x000f22000c1e1900 */
[----:B--2---:R-:W-:Y:S01]  /*07a0*/  @!P6 FFMA R6, R19, R4, R6 ;  /* 0x000000041306e223 */ /* 0x004fe20000000006 */
[----:B------:R-:W-:-:S02]  /*07b0*/  ISETP.GE.U32.OR P6, PT, R0, UR8, !P4 ;  /* 0x0000000800007c0c */ /* 0x000fc4000e7c6470 */
[----:B------:R1:W2:Y:S01]  /*07c0*/  @P1 LDG.E R19, desc[UR4][R12.64+0x4] ;  /* 0x000004040c131981 */ /* 0x0002a2000c1e1900 */
[----:B------:R-:W-:-:S10]  /*07d0*/  IMAD.WIDE R4, R8, 0x4, R12 ;  /* 0x0000000408047825 */ /* 0x000fd400078e020c */
[----:B------:R-:W2:Y:S01]  /*07e0*/  @!P6 LDG.E R23, desc[UR4][R4.64+-0x8] ;  /* 0xfffff8040417e981 */ /* 0x000ea2000c1e1900 */
[----:B------:R-:W1:Y:S01]  /*07f0*/  @!P5 S2R R27, SR_CgaCtaId ;  /* 0x00000000001bd919 */ /* 0x000e620000008800 */
[----:B------:R-:W1:Y:S01]  /*0800*/  @P4 S2R R29, SR_CgaCtaId ;  /* 0x00000000001d4919 */ /* 0x000e620000008800 */
[----:B------:R-:W1:Y:S01]  /*0810*/  @P0 S2R R20, SR_CgaCtaId ;  /* 0x0000000000140919 */ /* 0x000e620000008800 */
[----:B------:R-:W1:Y:S01]  /*0820*/  @P3 S2R R18, SR_CgaCtaId ;  /* 0x0000000000123919 */ /* 0x000e620000008800 */
[----:B------:R-:W1:Y:S01]  /*0830*/  @P1 S2R R16, SR_CgaCtaId ;  /* 0x0000000000101919 */ /* 0x000e620000008800 */
[----:B------:R-:W1:Y:S01]  /*0840*/  @P2 S2R R14, SR_CgaCtaId ;  /* 0x00000000000e2919 */ /* 0x000e620000008800 */
[----:B0-----:R-:W0:Y:S01]  /*0850*/  @!P6 S2R R10, SR_CgaCtaId ;  /* 0x00000000000ae919 */ /* 0x001e220000008800 */
[----:B------:R-:W-:Y:S02]  /*0860*/  @!P5 MOV R22, 0x400 ;  /* 0x000004000016d802 */ /* 0x000fe40000000f00 */
[----:B------:R-:W-:-:S02]  /*0870*/  @P4 MOV R24, 0x400 ;  /* 0x0000040000184802 */ /* 0x000fc40000000f00 */
[----:B-1----:R-:W-:Y:S02]  /*0880*/  @!P5 LEA R12, R27, R22, 0x18 ;  /* 0x000000161b0cd211 */ /* 0x002fe400078ec0ff */
[----:B------:R-:W-:Y:S02]  /*0890*/  @P0 MOV R27, 0x400 ;  /* 0x00000400001b0802 */ /* 0x000fe40000000f00 */
[----:B------:R-:W-:Y:S02]  /*08a0*/  @P4 LEA R13, R29, R24, 0x18 ;  /* 0x000000181d0d4211 */ /* 0x000fe400078ec0ff */
[----:B------:R-:W5:Y:S01]  /*08b0*/  @!P5 LDS R12, [R12+0x24] ;  /* 0x000024000c0cd984 */ /* 0x000f620000000800 */
[----:B------:R-:W-:Y:S02]  /*08c0*/  @P3 MOV R29, 0x400 ;  /* 0x00000400001d3802 */ /* 0x000fe40000000f00 */
[----:B------:R-:W-:Y:S01]  /*08d0*/  @P0 LEA R20, R20, R27, 0x18 ;  /* 0x0000001b14140211 */ /* 0x000fe200078ec0ff */
[----:B------:R-:W3:Y:S01]  /*08e0*/  @P4 LDS R13, [R13+0x28] ;  /* 0x000028000d0d4984 */ /* 0x000ee20000000800 */
[----:B------:R-:W-:-:S02]  /*08f0*/  @P3 LEA R27, R18, R29, 0x18 ;  /* 0x0000001d121b3211 */ /* 0x000fc400078ec0ff */
[----:B------:R-:W-:Y:S01]  /*0900*/  @P1 MOV R29, 0x400 ;  /* 0x00000400001d1802 */ /* 0x000fe20000000f00 */
[----:B------:R-:W4:Y:S01]  /*0910*/  @P0 LDS R18, [R20+0x2c] ;  /* 0x00002c0014120984 */ /* 0x000f220000000800 */
[----:B------:R-:W-:Y:S02]  /*0920*/  @P2 MOV R22, 0x400 ;  /* 0x0000040000162802 */ /* 0x000fe40000000f00 */
[----:B------:R-:W-:Y:S01]  /*0930*/  @P1 LEA R29, R16, R29, 0x18 ;  /* 0x0000001d101d1211 */ /* 0x000fe200078ec0ff */
[----:B------:R-:W1:Y:S01]  /*0940*/  @P3 LDS R27, [R27+0x30] ;  /* 0x000030001b1b3984 */ /* 0x000e620000000800 */
[----:B------:R-:W-:Y:S02]  /*0950*/  @!P6 MOV R16, 0x400 ;  /* 0x000004000010e802 */ /* 0x000fe40000000f00 */
[----:B------:R-:W-:Y:S02]  /*0960*/  @P2 LEA R22, R14, R22, 0x18 ;  /* 0x000000160e162211 */ /* 0x000fe400078ec0ff */
[----:B------:R-:W2:Y:S01]  /*0970*/  @P1 LDS R14, [R29+0x34] ;  /* 0x000034001d0e1984 */ /* 0x000ea20000000800 */
[----:B0-----:R-:W-:-:S03]  /*0980*/  @!P6 LEA R16, R10, R16, 0x18 ;  /* 0x000000100a10e211 */ /* 0x001fc600078ec0ff */
[----:B------:R-:W0:Y:S04]  /*0990*/  @P2 LDS R10, [R22+0x38] ;  /* 0x00003800160a2984 */ /* 0x000e280000000800 */
[----:B------:R-:W0:Y:S01]  /*09a0*/  @!P6 LDS R16, [R16+0x3c] ;  /* 0x00003c001010e984 */ /* 0x000e220000000800 */
[----:B-----5:R-:W-:-:S04]  /*09b0*/  @!P5 FFMA R6, R11, R12, R6 ;  /* 0x0000000c0b06d223 */ /* 0x020fc80000000006 */
[----:B---3--:R-:W-:-:S04]  /*09c0*/  @P4 FFMA R6, R17, R13, R6 ;  /* 0x0000000d11064223 */ /* 0x008fc80000000006 */
[----:B----4-:R-:W-:-:S04]  /*09d0*/  @P0 FFMA R6, R15, R18, R6 ;  /* 0x000000120f060223 */ /* 0x010fc80000000006 */
[----:B-1----:R-:W-:Y:S01]  /*09e0*/  @P3 FFMA R6, R27, R21, R6 ;  /* 0x000000151b063223 */ /* 0x002fe20000000006 */
[----:B------:R-:W-:-:S03]  /*09f0*/  ISETP.GE.U32.OR P5, PT, R0, UR8, !P0 ;  /* 0x0000000800007c0c */ /* 0x000fc6000c7a6470 */
[----:B--2---:R-:W-:-:S04]  /*0a00*/  @P1 FFMA R6, R19, R14, R6 ;  /* 0x0000000e13061223 */ /* 0x004fc80000000006 */
[----:B0-----:R-:W-:-:S06]  /*0a10*/  @P2 FFMA R6, R25, R10, R6 ;  /* 0x0000000a19062223 */ /* 0x001fcc0000000006 */
[----:B------:R-:W2:Y:S01]  /*0a20*/  @!P5 LDG.E R10, desc[UR4][R4.64+-0x4] ;  /* 0xfffffc04040ad981 */ /* 0x000ea2000c1e1900 */
[----:B------:R-:W-:Y:S01]  /*0a30*/  @!P6 FFMA R6, R23, R16, R6 ;  /* 0x000000101706e223 */ /* 0x000fe20000000006 */
[----:B------:R-:W-:-:S13]  /*0a40*/  ISETP.GE.U32.OR P6, PT, R0, UR8, !P3 ;  /* 0x0000000800007c0c */ /* 0x000fda000dfc6470 */
[----:B------:R-:W3:Y:S01]  /*0a50*/  @!P6 LDG.E R13, desc[UR4][R4.64] ;  /* 0x00000004040de981 */ /* 0x000ee2000c1e1900 */
[----:B------:R-:W0:Y:S01]  /*0a60*/  @!P5 S2R R12, SR_CgaCtaId ;  /* 0x00000000000cd919 */ /* 0x000e220000008800 */
[----:B------:R-:W1:Y:S01]  /*0a70*/  @!P6 S2R R15, SR_CgaCtaId ;  /* 0x00000000000fe919 */ /* 0x000e620000008800 */
[----:B------:R-:W-:-:S04]  /*0a80*/  @!P5 MOV R11, 0x400 ;  /* 0x00000400000bd802 */ /* 0x000fc80000000f00 */
[----:B0-----:R-:W-:Y:S02]  /*0a90*/  @!P5 LEA R11, R12, R11, 0x18 ;  /* 0x0000000b0c0bd211 */ /* 0x001fe400078ec0ff */
[----:B------:R-:W-:-:S04]  /*0aa0*/  @!P6 MOV R12, 0x400 ;  /* 0x00000400000ce802 */ /* 0x000fc80000000f00 */
[----:B-1----:R-:W-:Y:S01]  /*0ab0*/  @!P6 LEA R12, R15, R12, 0x18 ;  /* 0x0000000c0f0ce211 */ /* 0x002fe200078ec0ff */
[----:B------:R-:W2:Y:S05]  /*0ac0*/  @!P5 LDS R11, [R11+0x40] ;  /* 0x000040000b0bd984 */ /* 0x000eaa0000000800 */
[----:B------:R-:W3:Y:S01]  /*0ad0*/  @!P6 LDS R12, [R12+0x44] ;  /* 0x000044000c0ce984 */ /* 0x000ee20000000800 */
[----:B------:R-:W-:-:S04]  /*0ae0*/  IMAD R23, R8, 0x2, R7 ;  /* 0x0000000208177824 */ /* 0x000fc800078e0207 */
[----:B------:R-:W-:-:S04]  /*0af0*/  IMAD.WIDE R22, R23, 0x4, R2 ;  /* 0x0000000417167825 */ /* 0x000fc800078e0202 */
[----:B--2---:R-:W-:Y:S01]  /*0b00*/  @!P5 FFMA R6, R11, R10, R6 ;  /* 0x0000000a0b06d223 */ /* 0x004fe20000000006 */
[----:B------:R-:W-:-:S03]  /*0b10*/  ISETP.GE.U32.OR P5, PT, R0, UR8, !P1 ;  /* 0x0000000800007c0c */ /* 0x000fc6000cfa6470 */
[----:B---3--:R-:W-:Y:S01]  /*0b20*/  @!P6 FFMA R6, R13, R12, R6 ;  /* 0x0000000c0d06e223 */ /* 0x008fe20000000006 */
[----:B------:R-:W-:Y:S01]  /*0b30*/  ISETP.GE.U32.OR P6, PT, R0, UR8, !P2 ;  /* 0x0000000800007c0c */ /* 0x000fe2000d7c6470 */
[----:B------:R-:W-:-:S08]  /*0b40*/  VIADD R0, R9, 0x2 ;  /* 0x0000000209007836 */ /* 0x000fd00000000000 */
[----:B------:R-:W2:Y:S01]  /*0b50*/  @!P5 LDG.E R9, desc[UR4][R4.64+0x4] ;  /* 0x000004040409d981 */ /* 0x000ea2000c1e1900 */
[C---:B------:R-:W-:Y:S02]  /*0b60*/  ISETP.GE.U32.OR P4, PT, R0.reuse, UR8, !P4 ;  /* 0x0000000800007c0c */ /* 0x040fe4000e786470 */
[C---:B------:R-:W-:Y:S02]  /*0b70*/  ISETP.GE.U32.OR P0, PT, R0.reuse, UR8, !P0 ;  /* 0x0000000800007c0c */ /* 0x040fe4000c706470 */
[C---:B------:R-:W-:Y:S01]  /*0b80*/  ISETP.GE.U32.OR P3, PT, R0.reuse, UR8, !P3 ;  /* 0x0000000800007c0c */ /* 0x040fe2000df66470 */
[----:B------:R0:W3:Y:S01]  /*0b90*/  @!P6 LDG.E R13, desc[UR4][R4.64+0x8] ;  /* 0x00000804040de981 */ /* 0x0000e2000c1e1900 */
[C---:B------:R-:W-:Y:S02]  /*0ba0*/  ISETP.GE.U32.OR P1, PT, R0.reuse, UR8, !P1 ;  /* 0x0000000800007c0c */ /* 0x040fe4000cf26470 */
[----:B------:R-:W-:-:S05]  /*0bb0*/  ISETP.GE.U32.OR P2, PT, R0, UR8, !P2 ;  /* 0x0000000800007c0c */ /* 0x000fca000d746470 */
[----:B------:R-:W4:Y:S04]  /*0bc0*/  @!P4 LDG.E R11, desc[UR4][R22.64+-0x8] ;  /* 0xfffff804160bc981 */ /* 0x000f28000c1e1900 */
[----:B------:R-:W5:Y:S04]  /*0bd0*/  @!P0 LDG.E R21, desc[UR4][R22.64+-0x4] ;  /* 0xfffffc0416158981 */ /* 0x000f68000c1e1900 */
[----:B------:R-:W5:Y:S04]  /*0be0*/  @!P3 LDG.E R19, desc[UR4][R22.64] ;  /* 0x000000041613b981 */ /* 0x000f68000c1e1900 */
[----:B------:R-:W5:Y:S04]  /*0bf0*/  @!P1 LDG.E R17, desc[UR4][R22.64+0x4] ;  /* 0x0000040416119981 */ /* 0x000f68000c1e1900 */
[----:B------:R1:W5:Y:S01]  /*0c00*/  @!P2 LDG.E R15, desc[UR4][R22.64+0x8] ;  /* 0x00000804160fa981 */ /* 0x000362000c1e1900 */
[----:B------:R-:W1:Y:S01]  /*0c10*/  @!P5 S2R R8, SR_CgaCtaId ;  /* 0x000000000008d919 */ /* 0x000e620000008800 */
[----:B------:R-:W1:Y:S01]  /*0c20*/  @!P6 S2R R25, SR_CgaCtaId ;  /* 0x000000000019e919 */ /* 0x000e620000008800 */
[----:B------:R-:W1:Y:S01]  /*0c30*/  @!P4 S2R R27, SR_CgaCtaId ;  /* 0x00000000001bc919 */ /* 0x000e620000008800 */
[----:B------:R-:W1:Y:S01]  /*0c40*/  @!P0 S2R R29, SR_CgaCtaId ;  /* 0x00000000001d8919 */ /* 0x000e620000008800 */
[----:B------:R-:W1:Y:S01]  /*0c50*/  @!P3 S2R R12, SR_CgaCtaId ;  /* 0x00000000000cb919 */ /* 0x000e620000008800 */
[----:B------:R-:W1:Y:S01]  /*0c60*/  @!P1 S2R R2, SR_CgaCtaId ;  /* 0x0000000000029919 */ /* 0x000e620000008800 */
[----:B------:R-:W1:Y:S01]  /*0c70*/  @!P2 S2R R0, SR_CgaCtaId ;  /* 0x000000000000a919 */ /* 0x000e620000008800 */
[----:B------:R-:W-:-:S02]  /*0c80*/  @!P5 MOV R3, 0x400 ;  /* 0x000004000003d802 */ /* 0x000fc40000000f00 */
[----:B0-----:R-:W-:Y:S02]  /*0c90*/  @!P6 MOV R4, 0x400 ;  /* 0x000004000004e802 */ /* 0x001fe40000000f00 */
[----:B-1----:R-:W-:Y:S02]  /*0ca0*/  @!P5 LEA R3, R8, R3, 0x18 ;  /* 0x000000030803d211 */ /* 0x002fe400078ec0ff */
[----:B------:R-:W-:Y:S02]  /*0cb0*/  @!P4 MOV R8, 0x400 ;  /* 0x000004000008c802 */ /* 0x000fe40000000f00 */
[----:B------:R-:W-:Y:S02]  /*0cc0*/  @!P6 LEA R5, R25, R4, 0x18 ;  /* 0x000000041905e211 */ /* 0x000fe400078ec0ff */
[----:B------:R0:W2:Y:S01]  /*0cd0*/  @!P5 LDS R4, [R3+0x48] ;  /* 0x000048000304d984 */ /* 0x0000a20000000800 */
[----:B------:R-:W-:Y:S02]  /*0ce0*/  @!P0 MOV R10, 0x400 ;  /* 0x00000400000a8802 */ /* 0x000fe40000000f00 */
[----:B------:R-:W-:Y:S01]  /*0cf0*/  @!P4 LEA R23, R27, R8, 0x18 ;  /* 0x000000081b17c211 */ /* 0x000fe200078ec0ff */
[----:B------:R-:W3:Y:S01]  /*0d00*/  @!P6 LDS R5, [R5+0x4c] ;  /* 0x00004c000505e984 */ /* 0x000ee20000000800 */
[----:B------:R-:W-:-:S02]  /*0d10*/  @!P0 LEA R8, R29, R10, 0x18 ;  /* 0x0000000a1d088211 */ /* 0x000fc400078ec0ff */
[----:B------:R-:W-:Y:S02]  /*0d20*/  @!P3 MOV R10, 0x400 ;  /* 0x00000400000ab802 */ /* 0x000fe40000000f00 */
[----:B------:R-:W4:Y:S01]  /*0d30*/  @!P4 LDS R23, [R23+0x50] ;  /* 0x000050001717c984 */ /* 0x000f220000000800 */
[----:B------:R-:W-:Y:S02]  /*0d40*/  @!P1 MOV R25, 0x400 ;  /* 0x0000040000199802 */ /* 0x000fe40000000f00 */
[----:B------:R-:W-:Y:S01]  /*0d50*/  @!P3 LEA R10, R12, R10, 0x18 ;  /* 0x0000000a0c0ab211 */ /* 0x000fe200078ec0ff */
[----:B------:R-:W5:Y:S01]  /*0d60*/  @!P0 LDS R8, [R8+0x54] ;  /* 0x0000540008088984 */ /* 0x000f620000000800 */
[----:B0-----:R-:W-:Y:S02]  /*0d70*/  @!P2 MOV R3, 0x400 ;  /* 0x000004000003a802 */ /* 0x001fe40000000f00 */
[----:B------:R-:W-:Y:S02]  /*0d80*/  @!P1 LEA R12, R2, R25, 0x18 ;  /* 0x00000019020c9211 */ /* 0x000fe400078ec0ff */
[----:B------:R-:W0:Y:S01]  /*0d90*/  @!P3 LDS R10, [R10+0x58] ;  /* 0x000058000a0ab984 */ /* 0x000e220000000800 */
[----:B------:R-:W-:-:S02]  /*0da0*/  @!P2 LEA R25, R0, R3, 0x18 ;  /* 0x000000030019a211 */ /* 0x000fc400078ec0ff */
[----:B------:R-:W1:Y:S01]  /*0db0*/  LDC.64 R2, c[0x0][0x388] ;  /* 0x0000e200ff027b82 */ /* 0x000e620000000a00 */
[----:B------:R-:W0:Y:S04]  /*0dc0*/  @!P1 LDS R0, [R12+0x5c] ;  /* 0x00005c000c009984 */ /* 0x000e280000000800 */
[----:B------:R-:W0:Y:S01]  /*0dd0*/  @!P2 LDS R25, [R25+0x60] ;  /* 0x000060001919a984 */ /* 0x000e220000000800 */
[----:B-1----:R-:W-:-:S04]  /*0de0*/  IMAD.WIDE R2, R7, 0x4, R2 ;  /* 0x0000000407027825 */ /* 0x002fc800078e0202 */
[----:B--2---:R-:W-:-:S04]  /*0df0*/  @!P5 FFMA R6, R9, R4, R6 ;  /* 0x000000040906d223 */ /* 0x004fc80000000006 */
[----:B---3--:R-:W-:-:S04]  /*0e00*/  @!P6 FFMA R6, R13, R5, R6 ;  /* 0x000000050d06e223 */ /* 0x008fc80000000006 */
[----:B----4-:R-:W-:-:S04]  /*0e10*/  @!P4 FFMA R6, R23, R11, R6 ;  /* 0x0000000b1706c223 */ /* 0x010fc80000000006 */
[----:B-----5:R-:W-:-:S04]  /*0e20*/  @!P0 FFMA R6, R21, R8, R6 ;  /* 0x0000000815068223 */ /* 0x020fc80000000006 */
[----:B0-----:R-:W-:-:S04]  /*0e30*/  @!P3 FFMA R6, R19, R10, R6 ;  /* 0x0000000a1306b223 */ /* 0x001fc80000000006 */
[----:B------:R-:W-:-:S04]  /*0e40*/  @!P1 FFMA R6, R17, R0, R6 ;  /* 0x0000000011069223 */ /* 0x000fc80000000006 */
[----:B------:R-:W-:-:S05]  /*0e50*/  @!P2 FFMA R6, R25, R15, R6 ;  /* 0x0000000f1906a223 */ /* 0x000fca0000000006 */
[----:B------:R-:W-:Y:S01]  /*0e60*/  STG.E desc[UR4][R2.64], R6 ;  /* 0x0000000602007986 */ /* 0x000fe2000c101904 */
[----:B------:R-:W-:Y:S05]  /*0e70*/  EXIT ;  /* 0x000000000000794d */ /* 0x000fea0003800000 */
.L_x_121:
        /* <DEDUP_REMOVED lines=16> */
.L_x_159:


//--------------------- .text._Z13rgb2grayscaleP6uchar3iiPf --------------------------
	.section	.text._Z13rgb2grayscaleP6uchar3iiPf,"ax",@progbits
	.align	128
        .global         _Z13rgb2grayscaleP6uchar3iiPf
        .type           _Z13rgb2grayscaleP6uchar3iiPf,@function
        .size           _Z13rgb2grayscaleP6uchar3iiPf,(.L_x_160 - _Z13rgb2grayscaleP6uchar3iiPf)
        .other          _Z13rgb2grayscaleP6uchar3iiPf,@"STO_CUDA_ENTRY STV_DEFAULT"
_Z13rgb2grayscaleP6uchar3iiPf:
.text._Z13rgb2grayscaleP6uchar3iiPf:
        /* <DEDUP_REMOVED lines=14> */
[----:B------:R-:W0:Y:S01]  /*00e0*/  LDC.64 R2, c[0x0][0x380] ;  /* 0x0000e000ff027b82 */ /* 0x000e220000000a00 */
[----:B------:R-:W1:Y:S01]  /*00f0*/  LDCU.64 UR4, c[0x0][0x358] ;  /* 0x00006b00ff0477ac */ /* 0x000e620008000a00 */
[----:B------:R-:W-:Y:S01]  /*0100*/  UMOV UR6, 0x39581062 ;  /* 0x3958106200067882 */ /* 0x000fe20000000000 */
[----:B------:R-:W-:-:S05]  /*0110*/  UMOV UR7, 0x3fe2c8b4 ;  /* 0x3fe2c8b400077882 */ /* 0x000fca0000000000 */
[----:B------:R-:W2:Y:S01]  /*0120*/  LDC.64 R10, c[0x0][0x390] ;  /* 0x0000e400ff0a7b82 */ /* 0x000ea20000000a00 */
[----:B0-----:R-:W-:-:S05]  /*0130*/  IMAD.WIDE R2, R13, 0x3, R2 ;  /* 0x000000030d027825 */ /* 0x001fca00078e0202 */
[----:B-1----:R-:W3:Y:S04]  /*0140*/  LDG.E.U8 R12, desc[UR4][R2.64+0x1] ;  /* 0x00000104020c7981 */ /* 0x002ee8000c1e1100 */
[----:B------:R-:W4:Y:S04]  /*0150*/  LDG.E.U8 R0, desc[UR4][R2.64] ;  /* 0x0000000402007981 */ /* 0x000f28000c1e1100 */
[----:B------:R2:W5:Y:S02]  /*0160*/  LDG.E.U8 R8, desc[UR4][R2.64+0x2] ;  /* 0x0000020402087981 */ /* 0x000564000c1e1100 */
[----:B--2---:R-:W-:Y:S01]  /*0170*/  IMAD.WIDE R2, R13, 0x4, R10 ;  /* 0x000000040d027825 */ /* 0x004fe200078e020a */
[----:B---3--:R-:W0:Y:S08]  /*0180*/  I2F.F64.U16 R6, R12 ;  /* 0x0000000c00067312 */ /* 0x008e300000101800 */
[----:B----4-:R-:W1:Y:S01]  /*0190*/  I2F.F64.U16 R4, R0 ;  /* 0x0000000000047312 */ /* 0x010e620000101800 */
[----:B0-----:R-:W-:-:S07]  /*01a0*/  DMUL R6, R6, UR6 ;  /* 0x0000000606067c28 */ /* 0x001fce0008000000 */
[----:B-----5:R-:W0:Y:S01]  /*01b0*/  I2F.F64.U16 R8, R8 ;  /* 0x0000000800087312 */ /* 0x020e220000101800 */
[----:B------:R-:W-:Y:S01]  /*01c0*/  UMOV UR6, 0xe5604189 ;  /* 0xe560418900067882 */ /* 0x000fe20000000000 */
[----:B------:R-:W-:Y:S02]  /*01d0*/  UMOV UR7, 0x3fd322d0 ;  /* 0x3fd322d000077882 */ /* 0x000fe40000000000 */
[----:B-1----:R-:W-:Y:S01]  /*01e0*/  DFMA R4, R4, UR6, R6 ;  /* 0x0000000604047c2b */ /* 0x002fe20008000006 */
[----:B------:R-:W-:Y:S01]  /*01f0*/  UMOV UR6, 0x9fbe76c9 ;  /* 0x9fbe76c900067882 */ /* 0x000fe20000000000 */
[----:B------:R-:W-:-:S06]  /*0200*/  UMOV UR7, 0x3fbd2f1a ;  /* 0x3fbd2f1a00077882 */ /* 0x000fcc0000000000 */
[----:B0-----:R-:W-:-:S10]  /*0210*/  DFMA R4, R8, UR6, R4 ;  /* 0x0000000608047c2b */ /* 0x001fd40008000004 */
[----:B------:R-:W0:Y:S02]  /*0220*/  F2F.F32.F64 R5, R4 ;  /* 0x0000000400057310 */ /* 0x000e240000301000 */
[----:B0-----:R-:W-:Y:S01]  /*0230*/  STG.E desc[UR4][R2.64], R5 ;  /* 0x0000000502007986 */ /* 0x001fe2000c101904 */
[----:B------:R-:W-:Y:S05]  /*0240*/  EXIT ;  /* 0x000000000000794d */ /* 0x000fea0003800000 */
.L_x_122:
        /* <DEDUP_REMOVED lines=11> */
.L_x_160:


//--------------------- .text._Z8genGaussPfif     --------------------------
	.section	.text._Z8genGaussPfif,"ax",@progbits
	.align	128
        .global         _Z8genGaussPfif
        .type           _Z8genGaussPfif,@function
        .size           _Z8genGaussPfif,(.L_x_152 - _Z8genGaussPfif)
        .other          _Z8genGaussPfif,@"STO_CUDA_ENTRY STV_DEFAULT"
_Z8genGaussPfif:
.text._Z8genGaussPfif:
[----:B------:R-:W-:Y:S01]  /*0000*/  LDC R1, c[0x0][0x37c] ;  /* 0x0000df00ff017b82 */ /* 0x000fe20000000800 */
[----:B------:R-:W0:Y:S07]  /*0010*/  S2R R3, SR_TID.X ;  /* 0x0000000000037919 */ /* 0x000e2e0000002100 */
[----:B------:R-:W1:Y:S01]  /*0020*/  S2UR UR5, SR_CgaCtaId ;  /* 0x00000000000579c3 */ /* 0x000e620000008800 */
[----:B------:R-:W-:Y:S01]  /*0030*/  UMOV UR4, 0x400 ;  /* 0x0000040000047882 */ /* 0x000fe20000000000 */
[----:B------:R-:W2:Y:S01]  /*0040*/  LDCU UR8, c[0x0][0x388] ;  /* 0x00007100ff0877ac */ /* 0x000ea20008000800 */
[----:B------:R-:W3:Y:S01]  /*0050*/  S2R R2, SR_TID.Y ;  /* 0x0000000000027919 */ /* 0x000ee20000002200 */
[----:B------:R-:W-:Y:S04]  /*0060*/  BSSY.RECONVERGENT B0, `(.L_x_123) ;  /* 0x000005d000007945 */ /* 0x000fe80003800200 */
[----:B------:R-:W0:Y:S08]  /*0070*/  LDC R0, c[0x0][0x360] ;  /* 0x0000d800ff007b82 */ /* 0x000e300000000800 */
[----:B------:R-:W0:Y:S08]  /*0080*/  S2UR UR6, SR_CTAID.X ;  /* 0x00000000000679c3 */ /* 0x000e300000002500 */
[----:B------:R-:W3:Y:S01]  /*0090*/  S2UR UR7, SR_CTAID.Y ;  /* 0x00000000000779c3 */ /* 0x000ee20000002600 */
[----:B-1----:R-:W-:-:S06]  /*00a0*/  ULEA UR4, UR5, UR4, 0x18 ;  /* 0x0000000405047291 */ /* 0x002fcc000f8ec0ff */
[----:B------:R-:W-:Y:S01]  /*00b0*/  IMAD.U32 R6, RZ, RZ, UR4 ;  /* 0x00000004ff067e24 */ /* 0x000fe2000f8e00ff */
[----:B------:R-:W3:Y:S04]  /*00c0*/  LDC R11, c[0x0][0x364] ;  /* 0x0000d900ff0b7b82 */ /* 0x000ee80000000800 */
[----:B------:R1:W-:Y:S04]  /*00d0*/  STS [R6], RZ ;  /* 0x000000ff06007388 */ /* 0x0003e80000000800 */
[----:B------:R-:W4:Y:S01]  /*00e0*/  LDC.64 R4, c[0x0][0x380] ;  /* 0x0000e000ff047b82 */ /* 0x000f220000000a00 */
[----:B0-----:R-:W-:-:S02]  /*00f0*/  IMAD R0, R0, UR6, R3 ;  /* 0x0000000600007c24 */ /* 0x001fc4000f8e0203 */
[----:B---3--:R-:W-:Y:S01]  /*0100*/  IMAD R11, R11, UR7, R2 ;  /* 0x000000070b0b7c24 */ /* 0x008fe2000f8e0202 */
[----:B------:R-:W0:Y:S03]  /*0110*/  LDCU.64 UR6, c[0x0][0x358] ;  /* 0x00006b00ff0677ac */ /* 0x000e260008000a00 */
[----:B--2---:R-:W-:Y:S01]  /*0120*/  IMAD R3, R11, UR8, R0 ;  /* 0x000000080b037c24 */ /* 0x004fe2000f8e0200 */
[----:B------:R-:W-:-:S03]  /*0130*/  VIMNMX R2, PT, PT, R0, R11, !PT ;  /* 0x0000000b00027248 */ /* 0x000fc60007fe0100 */
[----:B----4-:R-:W-:Y:S01]  /*0140*/  IMAD.WIDE R4, R3, 0x4, R4 ;  /* 0x0000000403047825 */ /* 0x010fe200078e0204 */
[C---:B------:R-:W-:Y:S02]  /*0150*/  ISETP.GE.AND P0, PT, R2.reuse, UR8, PT ;  /* 0x0000000802007c0c */ /* 0x040fe4000bf06270 */
[----:B------:R-:W-:-:S11]  /*0160*/  ISETP.GE.AND P1, PT, R2, UR8, PT ;  /* 0x0000000802007c0c */ /* 0x000fd6000bf26270 */
[----:B01----:R-:W-:Y:S05]  /*0170*/  @P0 BRA `(.L_x_124) ;  /* 0x00000004002c0947 */ /* 0x003fea0003800000 */
[----:B------:R-:W0:Y:S01]  /*0180*/  LDC R6, c[0x0][0x38c] ;  /* 0x0000e300ff067b82 */ /* 0x000e220000000800 */
[----:B------:R-:W-:Y:S01]  /*0190*/  IMAD.MOV.U32 R8, RZ, RZ, 0x1 ;  /* 0x00000001ff087424 */ /* 0x000fe200078e00ff */
[----:B------:R-:W-:Y:S01]  /*01a0*/  USHF.R.U32.HI UR4, URZ, 0x1, UR8 ;  /* 0x00000001ff047899 */ /* 0x000fe20008011608 */
[----:B------:R-:W-:Y:S05]  /*01b0*/  BSSY.RECONVERGENT B1, `(.L_x_125) ;  /* 0x000001a000017945 */ /* 0x000fea0003800200 */
[----:B------:R-:W-:Y:S02]  /*01c0*/  VIADD R11, R11, -UR4 ;  /* 0x800000040b0b7c36 */ /* 0x000fe40008000000 */
[----:B------:R-:W-:-:S02]  /*01d0*/  VIADD R0, R0, -UR4 ;  /* 0x8000000400007c36 */ /* 0x000fc40008000000 */
[----:B------:R-:W-:-:S04]  /*01e0*/  IMAD R13, R11, R11, RZ ;  /* 0x0000000b0b0d7224 */ /* 0x000fc800078e02ff */
[----:B------:R-:W-:Y:S02]  /*01f0*/  IMAD R0, R0, R0, R13 ;  /* 0x0000000000007224 */ /* 0x000fe400078e020d */
[----:B0-----:R-:W-:-:S06]  /*0200*/  FMUL R6, R6, R6 ;  /* 0x0000000606067220 */ /* 0x001fcc0000400000 */
[----:B------:R-:W0:Y:S08]  /*0210*/  F2F.F64.F32 R6, R6 ;  /* 0x0000000600067310 */ /* 0x000e300000201800 */
[----:B0-----:R-:W0:Y:S02]  /*0220*/  MUFU.RCP64H R9, R7 ;  /* 0x0000000700097308 */ /* 0x001e240000001800 */
[----:B0-----:R-:W-:-:S08]  /*0230*/  DFMA R2, -R6, R8, 1 ;  /* 0x3ff000000602742b */ /* 0x001fd00000000108 */
[----:B------:R-:W-:Y:S02]  /*0240*/  DFMA R10, R2, R2, R2 ;  /* 0x00000002020a722b */ /* 0x000fe40000000002 */
[----:B------:R-:W0:Y:S06]  /*0250*/  I2F.F64.U32 R2, R0 ;  /* 0x0000000000027312 */ /* 0x000e2c0000201800 */
[----:B------:R-:W-:-:S08]  /*0260*/  DFMA R10, R8, R10, R8 ;  /* 0x0000000a080a722b */ /* 0x000fd00000000008 */
[----:B------:R-:W-:Y:S02]  /*0270*/  DFMA R12, -R6, R10, 1 ;  /* 0x3ff00000060c742b */ /* 0x000fe4000000010a */
[----:B0-----:R-:W-:-:S06]  /*0280*/  DMUL R8, R2, -0.5 ;  /* 0xbfe0000002087828 */ /* 0x001fcc0000000000 */
[----:B------:R-:W-:-:S04]  /*0290*/  DFMA R12, R10, R12, R10 ;  /* 0x0000000c0a0c722b */ /* 0x000fc8000000000a */
[----:B------:R-:W-:-:S04]  /*02a0*/  FSETP.GEU.AND P2, PT, |R9|, 6.5827683646048100446e-37, PT ;  /* 0x036000000900780b */ /* 0x000fc80003f4e200 */
[----:B------:R-:W-:-:S08]  /*02b0*/  DMUL R2, R8, R12 ;  /* 0x0000000c08027228 */ /* 0x000fd00000000000 */
[----:B------:R-:W-:-:S08]  /*02c0*/  DFMA R10, -R6, R2, R8 ;  /* 0x00000002060a722b */ /* 0x000fd00000000108 */
[----:B------:R-:W-:-:S10]  /*02d0*/  DFMA R2, R12, R10, R2 ;  /* 0x0000000a0c02722b */ /* 0x000fd40000000002 */
[----:B------:R-:W-:-:S05]  /*02e0*/  FFMA R10, RZ, R7, R3 ;  /* 0x00000007ff0a7223 */ /* 0x000fca0000000003 */
[----:B------:R-:W-:-:S13]  /*02f0*/  FSETP.GT.AND P0, PT, |R10|, 1.469367938527859385e-39, PT ;  /* 0x001000000a00780b */ /* 0x000fda0003f04200 */
[----:B------:R-:W-:Y:S05]  /*0300*/  @P0 BRA P2, `(.L_x_126) ;  /* 0x0000000000100947 */ /* 0x000fea0001000000 */
[----:B------:R-:W-:-:S07]  /*0310*/  MOV R0, 0x330 ;  /* 0x0000033000007802 */ /* 0x000fce0000000f00 */
[----:B------:R-:W-:Y:S05]  /*0320*/  CALL.REL.NOINC `($__internal_2_$__cuda_sm20_div_rn_f64_full) ;  /* 0x0000000400107944 */ /* 0x000fea0003c00000 */
[----:B------:R-:W-:Y:S02]  /*0330*/  IMAD.MOV.U32 R2, RZ, RZ, R12 ;  /* 0x000000ffff027224 */ /* 0x000fe400078e000c */
[----:B------:R-:W-:-:S07]  /*0340*/  IMAD.MOV.U32 R3, RZ, RZ, R13 ;  /* 0x000000ffff037224 */ /* 0x000fce00078e000d */
.L_x_126:
[----:B------:R-:W-:Y:S05]  /*0350*/  BSYNC.RECONVERGENT B1 ;  /* 0x0000000000017941 */ /* 0x000fea0003800200 */
.L_x_125:
[----:B------:R-:W0:Y:S01]  /*0360*/  LDCU UR4, c[0x0][0x38c] ;  /* 0x00007180ff0477ac */ /* 0x000e220008000800 */
[----:B------:R-:W1:Y:S01]  /*0370*/  F2F.F32.F64 R2, R2 ;  /* 0x0000000200027310 */ /* 0x000e620000301000 */
[----:B------:R-:W-:Y:S01]  /*0380*/  BSSY.RECONVERGENT B1, `(.L_x_127) ;  /* 0x0000020000017945 */ /* 0x000fe20003800200 */
[----:B------:R-:W-:Y:S01]  /*0390*/  UMOV UR5, 0x401921fb ;  /* 0x401921fb00057882 */ /* 0x000fe20000000000 */
[----:B-1----:R-:W-:-:S05]  /*03a0*/  FMUL R0, R2, 1.4426950216293334961 ;  /* 0x3fb8aa3b02007820 */ /* 0x002fca0000400000 */
[----:B0-----:R-:W0:Y:S01]  /*03b0*/  F2F.F64.F32 R6, UR4 ;  /* 0x0000000400067d10 */ /* 0x001e220008201800 */
[----:B------:R-:W-:Y:S01]  /*03c0*/  UMOV UR4, 0x4d12d84a ;  /* 0x4d12d84a00047882 */ /* 0x000fe20000000000 */
[----:B------:R-:W-:Y:S01]  /*03d0*/  FSETP.GEU.AND P0, PT, R0, -126, PT ;  /* 0xc2fc00000000780b */ /* 0x000fe20003f0e000 */
[----:B0-----:R-:W-:-:S12]  /*03e0*/  DMUL R8, R6, UR4 ;  /* 0x0000000406087c28 */ /* 0x001fd80008000000 */
[----:B------:R-:W-:-:S04]  /*03f0*/  @!P0 FMUL R0, R0, 0.5 ;  /* 0x3f00000000008820 */ /* 0x000fc80000400000 */
[----:B------:R-:W0:Y:S01]  /*0400*/  MUFU.EX2 R12, R0 ;  /* 0x00000000000c7308 */ /* 0x000e220000000800 */
[----:B------:R-:W-:Y:S01]  /*0410*/  DMUL R6, R6, R8 ;  /* 0x0000000806067228 */ /* 0x000fe20000000000 */
[----:B------:R-:W-:-:S06]  /*0420*/  IMAD.MOV.U32 R8, RZ, RZ, 0x1 ;  /* 0x00000001ff087424 */ /* 0x000fcc00078e00ff */
[----:B------:R-:W1:Y:S01]  /*0430*/  MUFU.RCP64H R9, R7 ;  /* 0x0000000700097308 */ /* 0x000e620000001800 */
[----:B0-----:R-:W-:-:S07]  /*0440*/  @!P0 FMUL R12, R12, R12 ;  /* 0x0000000c0c0c8220 */ /* 0x001fce0000400000 */
[----:B------:R-:W0:Y:S01]  /*0450*/  F2F.F64.F32 R12, R12 ;  /* 0x0000000c000c7310 */ /* 0x000e220000201800 */
[----:B-1----:R-:W-:-:S08]  /*0460*/  DFMA R10, -R6, R8, 1 ;  /* 0x3ff00000060a742b */ /* 0x002fd00000000108 */
[----:B------:R-:W-:Y:S01]  /*0470*/  DFMA R10, R10, R10, R10 ;  /* 0x0000000a0a0a722b */ /* 0x000fe2000000000a */
[----:B0-----:R-:W-:-:S07]  /*0480*/  FSETP.GEU.AND P2, PT, |R13|, 6.5827683646048100446e-37, PT ;  /* 0x036000000d00780b */ /* 0x001fce0003f4e200 */
[----:B------:R-:W-:-:S08]  /*0490*/  DFMA R10, R8, R10, R8 ;  /* 0x0000000a080a722b */ /* 0x000fd00000000008 */
[----:B------:R-:W-:-:S08]  /*04a0*/  DFMA R2, -R6, R10, 1 ;  /* 0x3ff000000602742b */ /* 0x000fd0000000010a */
[----:B------:R-:W-:-:S08]  /*04b0*/  DFMA R2, R10, R2, R10 ;  /* 0x000000020a02722b */ /* 0x000fd0000000000a */
[----:B------:R-:W-:-:S08]  /*04c0*/  DMUL R8, R12, R2 ;  /* 0x000000020c087228 */ /* 0x000fd00000000000 */
[----:B------:R-:W-:-:S08]  /*04d0*/  DFMA R10, -R6, R8, R12 ;  /* 0x00000008060a722b */ /* 0x000fd0000000010c */
[----:B------:R-:W-:-:S10]  /*04e0*/  DFMA R2, R2, R10, R8 ;  /* 0x0000000a0202722b */ /* 0x000fd40000000008 */
[----:B------:R-:W-:-:S05]  /*04f0*/  FFMA R8, RZ, R7, R3 ;  /* 0x00000007ff087223 */ /* 0x000fca0000000003 */
[----:B------:R-:W-:-:S13]  /*0500*/  FSETP.GT.AND P0, PT, |R8|, 1.469367938527859385e-39, PT ;  /* 0x001000000800780b */ /* 0x000fda0003f04200 */
[----:B------:R-:W-:Y:S05]  /*0510*/  @P0 BRA P2, `(.L_x_128) ;  /* 0x0000000000180947 */ /* 0x000fea0001000000 */
[----:B------:R-:W-:Y:S01]  /*0520*/  IMAD.MOV.U32 R8, RZ, RZ, R12 ;  /* 0x000000ffff087224 */ /* 0x000fe200078e000c */
[----:B------:R-:W-:Y:S01]  /*0530*/  MOV R0, 0x560 ;  /* 0x0000056000007802 */ /* 0x000fe20000000f00 */
[----:B------:R-:W-:-:S07]  /*0540*/  IMAD.MOV.U32 R9, RZ, RZ, R13 ;  /* 0x000000ffff097224 */ /* 0x000fce00078e000d */
[----:B------:R-:W-:Y:S05]  /*0550*/  CALL.REL.NOINC `($__internal_2_$__cuda_sm20_div_rn_f64_full) ;  /* 0x0000000000847944 */ /* 0x000fea0003c00000 */
[----:B------:R-:W-:Y:S02]  /*0560*/  IMAD.MOV.U32 R2, RZ, RZ, R12 ;  /* 0x000000ffff027224 */ /* 0x000fe400078e000c */
[----:B------:R-:W-:-:S07]  /*0570*/  IMAD.MOV.U32 R3, RZ, RZ, R13 ;  /* 0x000000ffff037224 */ /* 0x000fce00078e000d */
.L_x_128:
[----:B------:R-:W-:Y:S05]  /*0580*/  BSYNC.RECONVERGENT B1 ;  /* 0x0000000000017941 */ /* 0x000fea0003800200 */
.L_x_127:
[----:B------:R-:W0:Y:S01]  /*0590*/  F2F.F32.F64 R7, R2 ;  /* 0x0000000200077310 */ /* 0x000e220000301000 */
[----:B------:R-:W1:Y:S01]  /*05a0*/  S2UR UR5, SR_CgaCtaId ;  /* 0x00000000000579c3 */ /* 0x000e620000008800 */
[----:B------:R-:W-:Y:S01]  /*05b0*/  UMOV UR4, 0x400 ;  /* 0x0000040000047882 */ /* 0x000fe20000000000 */
[----:B0-----:R0:W-:Y:S01]  /*05c0*/  STG.E desc[UR6][R4.64], R7 ;  /* 0x0000000704007986 */ /* 0x0011e2000c101906 */
[----:B-1----:R-:W-:-:S06]  /*05d0*/  ULEA UR4, UR5, UR4, 0x18 ;  /* 0x0000000405047291 */ /* 0x002fcc000f8ec0ff */
[----:B0-----:R-:W-:-:S07]  /*05e0*/  IMAD.U32 R6, RZ, RZ, UR4 ;  /* 0x00000004ff067e24 */ /* 0x001fce000f8e00ff */
.L_x_129:
[----:B------:R-:W0:Y:S02]  /*05f0*/  LDS R2, [R6] ;  /* 0x0000000006027984 */ /* 0x000e240000000800 */
[----:B0-----:R-:W-:-:S05]  /*0600*/  FADD R3, R7, R2 ;  /* 0x0000000207037221 */ /* 0x001fca0000000000 */
[----:B------:R-:W0:Y:S02]  /*0610*/  ATOMS.CAST.SPIN P0, [R6], R2, R3 ;  /* 0x000000020600758d */ /* 0x000e240001800003 */
[----:B0-----:R-:W-:Y:S05]  /*0620*/  @!P0 BRA `(.L_x_129) ;  /* 0xfffffffc00f08947 */ /* 0x001fea000383ffff */
.L_x_124:
[----:B------:R-:W-:Y:S05]  /*0630*/  BSYNC.RECONVERGENT B0 ;  /* 0x0000000000007941 */ /* 0x000fea0003800200 */
.L_x_123:
[----:B------:R-:W-:Y:S06]  /*0640*/  BAR.SYNC.DEFER_BLOCKING 0x0 ;  /* 0x0000000000007b1d */ /* 0x000fec0000010000 */
[----:B------:R-:W-:Y:S05]  /*0650*/  @P1 EXIT ;  /* 0x000000000000194d */ /* 0x000fea0003800000 */
[----:B------:R-:W2:Y:S01]  /*0660*/  LDG.E R0, desc[UR6][R4.64] ;  /* 0x0000000604007981 */ /* 0x000ea2000c1e1900 */
[----:B------:R-:W-:Y:S03]  /*0670*/  BSSY.RECONVERGENT B0, `(.L_x_130) ;  /* 0x000000d000007945 */ /* 0x000fe60003800200 */
[----:B------:R-:W0:Y:S02]  /*0680*/  LDS R3, [R6] ;  /* 0x0000000006037984 */ /* 0x000e240000000800 */
[----:B0-----:R-:W0:Y:S02]  /*0690*/  MUFU.RCP R2, R3 ;  /* 0x0000000300027308 */ /* 0x001e240000001000 */
[----:B0-----:R-:W-:-:S04]  /*06a0*/  FFMA R7, -R3, R2, 1 ;  /* 0x3f80000003077423 */ /* 0x001fc80000000102 */
[----:B------:R-:W-:Y:S02]  /*06b0*/  FFMA R7, R2, R7, R2 ;  /* 0x0000000702077223 */ /* 0x000fe40000000002 */
[----:B--2---:R-:W0:Y:S02]  /*06c0*/  FCHK P0, R0, R3 ;  /* 0x0000000300007302 */ /* 0x004e240000000000 */
[----:B------:R-:W-:-:S04]  /*06d0*/  FFMA R2, R0, R7, RZ ;  /* 0x0000000700027223 */ /* 0x000fc800000000ff */
[----:B------:R-:W-:-:S04]  /*06e0*/  FFMA R8, -R3, R2, R0 ;  /* 0x0000000203087223 */ /* 0x000fc80000000100 */
[----:B------:R-:W-:Y:S01]  /*06f0*/  FFMA R7, R7, R8, R2 ;  /* 0x0000000807077223 */ /* 0x000fe20000000002 */
[----:B0-----:R-:W-:Y:S06]  /*0700*/  @!P0 BRA `(.L_x_131) ;  /* 0x00000000000c8947 */ /* 0x001fec0003800000 */
[----:B------:R-:W-:-:S07]  /*0710*/  MOV R2, 0x730 ;  /* 0x0000073000027802 */ /* 0x000fce0000000f00 */
[----:B------:R-:W-:Y:S05]  /*0720*/  CALL.REL.NOINC `($__internal_3_$__cuda_sm3x_div_rn_noftz_f32_slowpath) ;  /* 0x0000000400807944 */ /* 0x000fea0003c00000 */
[----:B------:R-:W-:-:S07]  /*0730*/  IMAD.MOV.U32 R7, RZ, RZ, R0 ;  /* 0x000000ffff077224 */ /* 0x000fce00078e0000 */
.L_x_131:
[----:B------:R-:W-:Y:S05]  /*0740*/  BSYNC.RECONVERGENT B0 ;  /* 0x0000000000007941 */ /* 0x000fea0003800200 */
.L_x_130:
[----:B------:R-:W-:Y:S01]  /*0750*/  STG.E desc[UR6][R4.64], R7 ;  /* 0x0000000704007986 */ /* 0x000fe2000c101906 */
[----:B------:R-:W-:Y:S05]  /*0760*/  EXIT ;  /* 0x000000000000794d */ /* 0x000fea0003800000 */
        .weak           $__internal_2_$__cuda_sm20_div_rn_f64_full
        .type           $__internal_2_$__cuda_sm20_div_rn_f64_full,@function
        .size           $__internal_2_$__cuda_sm20_div_rn_f64_full,($__internal_3_$__cuda_sm3x_div_rn_noftz_f32_slowpath - $__internal_2_$__cuda_sm20_div_rn_f64_full)
$__internal_2_$__cuda_sm20_div_rn_f64_full:
[C---:B------:R-:W-:Y:S01]  /*0770*/  FSETP.GEU.AND P0, PT, |R7|.reuse, 1.469367938527859385e-39, PT ;  /* 0x001000000700780b */ /* 0x040fe20003f0e200 */
[----:B------:R-:W-:Y:S01]  /*0780*/  IMAD.MOV.U32 R16, RZ, RZ, 0x1 ;  /* 0x00000001ff107424 */ /* 0x000fe200078e00ff */
[----:B------:R-:W-:Y:S01]  /*0790*/  LOP3.LUT R2, R7, 0x800fffff, RZ, 0xc0, !PT ;  /* 0x800fffff07027812 */ /* 0x000fe200078ec0ff */
[----:B------:R-:W-:Y:S01]  /*07a0*/  BSSY.RECONVERGENT B2, `(.L_x_132) ;  /* 0x0000055000027945 */ /* 0x000fe20003800200 */
[C---:B------:R-:W-:Y:S02]  /*07b0*/  FSETP.GEU.AND P3, PT, |R9|.reuse, 1.469367938527859385e-39, PT ;  /* 0x001000000900780b */ /* 0x040fe40003f6e200 */
[----:B------:R-:W-:Y:S01]  /*07c0*/  LOP3.LUT R3, R2, 0x3ff00000, RZ, 0xfc, !PT ;  /* 0x3ff0000002037812 */ /* 0x000fe200078efcff */
[----:B------:R-:W-:Y:S01]  /*07d0*/  IMAD.MOV.U32 R2, RZ, RZ, R6 ;  /* 0x000000ffff027224 */ /* 0x000fe200078e0006 */
[----:B------:R-:W-:Y:S02]  /*07e0*/  LOP3.LUT R12, R9, 0x7ff00000, RZ, 0xc0, !PT ;  /* 0x7ff00000090c7812 */ /* 0x000fe400078ec0ff */
[----:B------:R-:W-:-:S03]  /*07f0*/  LOP3.LUT R15, R7, 0x7ff00000, RZ, 0xc0, !PT ;  /* 0x7ff00000070f7812 */ /* 0x000fc600078ec0ff */
[----:B------:R-:W-:Y:S01]  /*0800*/  @!P0 DMUL R2, R6, 8.98846567431157953865e+307 ;  /* 0x7fe0000006028828 */ /* 0x000fe20000000000 */
[----:B------:R-:W-:-:S03]  /*0810*/  ISETP.GE.U32.AND P2, PT, R12, R15, PT ;  /* 0x0000000f0c00720c */ /* 0x000fc60003f46070 */
[----:B------:R-:W-:Y:S01]  /*0820*/  @!P3 LOP3.LUT R13, R7, 0x7ff00000, RZ, 0xc0, !PT ;  /* 0x7ff00000070db812 */ /* 0x000fe200078ec0ff */
[----:B------:R-:W-:Y:S01]  /*0830*/  @!P3 IMAD.MOV.U32 R18, RZ, RZ, RZ ;  /* 0x000000ffff12b224 */ /* 0x000fe200078e00ff */
[----:B------:R-:W0:Y:S02]  /*0840*/  MUFU.RCP64H R17, R3 ;  /* 0x0000000300117308 */ /* 0x000e240000001800 */
[----:B------:R-:W-:Y:S01]  /*0850*/  @!P3 ISETP.GE.U32.AND P4, PT, R12, R13, PT ;  /* 0x0000000d0c00b20c */ /* 0x000fe20003f86070 */
[----:B------:R-:W-:-:S05]  /*0860*/  IMAD.MOV.U32 R13, RZ, RZ, 0x1ca00000 ;  /* 0x1ca00000ff0d7424 */ /* 0x000fca00078e00ff */
[----:B------:R-:W-:-:S04]  /*0870*/  @!P3 SEL R19, R13, 0x63400000, !P4 ;  /* 0x634000000d13b807 */ /* 0x000fc80006000000 */
[----:B------:R-:W-:-:S04]  /*0880*/  @!P3 LOP3.LUT R19, R19, 0x80000000, R9, 0xf8, !PT ;  /* 0x800000001313b812 */ /* 0x000fc800078ef809 */
[----:B------:R-:W-:Y:S01]  /*0890*/  @!P3 LOP3.LUT R19, R19, 0x100000, RZ, 0xfc, !PT ;  /* 0x001000001313b812 */ /* 0x000fe200078efcff */
[----:B0-----:R-:W-:-:S08]  /*08a0*/  DFMA R10, R16, -R2, 1 ;  /* 0x3ff00000100a742b */ /* 0x001fd00000000802 */
[----:B------:R-:W-:-:S08]  /*08b0*/  DFMA R10, R10, R10, R10 ;  /* 0x0000000a0a0a722b */ /* 0x000fd0000000000a */
[----:B------:R-:W-:Y:S01]  /*08c0*/  DFMA R16, R16, R10, R16 ;  /* 0x0000000a1010722b */ /* 0x000fe20000000010 */
[----:B------:R-:W-:Y:S01]  /*08d0*/  SEL R11, R13, 0x63400000, !P2 ;  /* 0x634000000d0b7807 */ /* 0x000fe20005000000 */
[----:B------:R-:W-:-:S03]  /*08e0*/  IMAD.MOV.U32 R10, RZ, RZ, R8 ;  /* 0x000000ffff0a7224 */ /* 0x000fc600078e0008 */
[----:B------:R-:W-:-:S03]  /*08f0*/  LOP3.LUT R11, R11, 0x800fffff, R9, 0xf8, !PT ;  /* 0x800fffff0b0b7812 */ /* 0x000fc600078ef809 */
[----:B------:R-:W-:-:S03]  /*0900*/  DFMA R20, R16, -R2, 1 ;  /* 0x3ff000001014742b */ /* 0x000fc60000000802 */
[----:B------:R-:W-:-:S05]  /*0910*/  @!P3 DFMA R10, R10, 2, -R18 ;  /* 0x400000000a0ab82b */ /* 0x000fca0000000812 */
[----:B------:R-:W-:Y:S01]  /*0920*/  DFMA R16, R16, R20, R16 ;  /* 0x000000141010722b */ /* 0x000fe20000000010 */
[----:B------:R-:W-:Y:S02]  /*0930*/  IMAD.MOV.U32 R21, RZ, RZ, R12 ;  /* 0x000000ffff157224 */ /* 0x000fe400078e000c */
[----:B------:R-:W-:Y:S01]  /*0940*/  IMAD.MOV.U32 R20, RZ, RZ, R15 ;  /* 0x000000ffff147224 */ /* 0x000fe200078e000f */
[----:B------:R-:W-:Y:S02]  /*0950*/  @!P0 LOP3.LUT R20, R3, 0x7ff00000, RZ, 0xc0, !PT ;  /* 0x7ff0000003148812 */ /* 0x000fe400078ec0ff */
[----:B------:R-:W-:Y:S02]  /*0960*/  @!P3 LOP3.LUT R21, R11, 0x7ff00000, RZ, 0xc0, !PT ;  /* 0x7ff000000b15b812 */ /* 0x000fe400078ec0ff */
[----:B------:R-:W-:Y:S01]  /*0970*/  DMUL R18, R16, R10 ;  /* 0x0000000a10127228 */ /* 0x000fe20000000000 */
[----:B------:R-:W-:Y:S02]  /*0980*/  VIADD R23, R20, 0xffffffff ;  /* 0xffffffff14177836 */ /* 0x000fe40000000000 */
[----:B------:R-:W-:-:S05]  /*0990*/  VIADD R22, R21, 0xffffffff ;  /* 0xffffffff15167836 */ /* 0x000fca0000000000 */
[----:B------:R-:W-:Y:S01]  /*09a0*/  DFMA R14, R18, -R2, R10 ;  /* 0x80000002120e722b */ /* 0x000fe2000000000a */
[----:B------:R-:W-:-:S04]  /*09b0*/  ISETP.GT.U32.AND P0, PT, R22, 0x7feffffe, PT ;  /* 0x7feffffe1600780c */ /* 0x000fc80003f04070 */
[----:B------:R-:W-:-:S03]  /*09c0*/  ISETP.GT.U32.OR P0, PT, R23, 0x7feffffe, P0 ;  /* 0x7feffffe1700780c */ /* 0x000fc60000704470 */
[----:B------:R-:W-:-:S10]  /*09d0*/  DFMA R14, R16, R14, R18 ;  /* 0x0000000e100e722b */ /* 0x000fd40000000012 */
[----:B------:R-:W-:Y:S05]  /*09e0*/  @P0 BRA `(.L_x_133) ;  /* 0x00000000006c0947 */ /* 0x000fea0003800000 */
[----:B------:R-:W-:-:S04]  /*09f0*/  LOP3.LUT R9, R7, 0x7ff00000, RZ, 0xc0, !PT ;  /* 0x7ff0000007097812 */ /* 0x000fc800078ec0ff */
[CC--:B------:R-:W-:Y:S02]  /*0a00*/  VIADDMNMX R8, R12.reuse, -R9.reuse, 0xb9600000, !PT ;  /* 0xb96000000c087446 */ /* 0x0c0fe40007800909 */
[----:B------:R-:W-:Y:S02]  /*0a10*/  ISETP.GE.U32.AND P0, PT, R12, R9, PT ;  /* 0x000000090c00720c */ /* 0x000fe40003f06070 */
[----:B------:R-:W-:Y:S02]  /*0a20*/  VIMNMX R8, PT, PT, R8, 0x46a00000, PT ;  /* 0x46a0000008087848 */ /* 0x000fe40003fe0100 */
[----:B------:R-:W-:-:S05]  /*0a30*/  SEL R13, R13, 0x63400000, !P0 ;  /* 0x634000000d0d7807 */ /* 0x000fca0004000000 */
[----:B------:R-:W-:Y:S02]  /*0a40*/  IMAD.IADD R16, R8, 0x1, -R13 ;  /* 0x0000000108107824 */ /* 0x000fe400078e0a0d */
[----:B------:R-:W-:Y:S02]  /*0a50*/  IMAD.MOV.U32 R8, RZ, RZ, RZ ;  /* 0x000000ffff087224 */ /* 0x000fe400078e00ff */
[----:B------:R-:W-:-:S06]  /*0a60*/  VIADD R9, R16, 0x7fe00000 ;  /* 0x7fe0000010097836 */ /* 0x000fcc0000000000 */
[----:B------:R-:W-:-:S10]  /*0a70*/  DMUL R12, R14, R8 ;  /* 0x000000080e0c7228 */ /* 0x000fd40000000000 */
[----:B------:R-:W-:-:S13]  /*0a80*/  FSETP.GTU.AND P0, PT, |R13|, 1.469367938527859385e-39, PT ;  /* 0x001000000d00780b */ /* 0x000fda0003f0c200 */
[----:B------:R-:W-:Y:S05]  /*0a90*/  @P0 BRA `(.L_x_134) ;  /* 0x0000000000940947 */ /* 0x000fea0003800000 */
[----:B------:R-:W-:Y:S01]  /*0aa0*/  DFMA R2, R14, -R2, R10 ;  /* 0x800000020e02722b */ /* 0x000fe2000000000a */
[----:B------:R-:W-:-:S09]  /*0ab0*/  IMAD.MOV.U32 R8, RZ, RZ, RZ ;  /* 0x000000ffff087224 */ /* 0x000fd200078e00ff */
[C---:B------:R-:W-:Y:S02]  /*0ac0*/  FSETP.NEU.AND P0, PT, R3.reuse, RZ, PT ;  /* 0x000000ff0300720b */ /* 0x040fe40003f0d000 */
[----:B------:R-:W-:-:S04]  /*0ad0*/  LOP3.LUT R7, R3, 0x80000000, R7, 0x48, !PT ;  /* 0x8000000003077812 */ /* 0x000fc800078e4807 */
[----:B------:R-:W-:-:S07]  /*0ae0*/  LOP3.LUT R9, R7, R9, RZ, 0xfc, !PT ;  /* 0x0000000907097212 */ /* 0x000fce00078efcff */
[----:B------:R-:W-:Y:S05]  /*0af0*/  @!P0 BRA `(.L_x_134) ;  /* 0x00000000007c8947 */ /* 0x000fea0003800000 */
[----:B------:R-:W-:Y:S01]  /*0b00*/  IMAD.MOV R3, RZ, RZ, -R16 ;  /* 0x000000ffff037224 */ /* 0x000fe200078e0a10 */
[----:B------:R-:W-:Y:S01]  /*0b10*/  DMUL.RP R8, R14, R8 ;  /* 0x000000080e087228 */ /* 0x000fe20000008000 */
[----:B------:R-:W-:-:S06]  /*0b20*/  IMAD.MOV.U32 R2, RZ, RZ, RZ ;  /* 0x000000ffff027224 */ /* 0x000fcc00078e00ff */
[----:B------:R-:W-:-:S03]  /*0b30*/  DFMA R2, R12, -R2, R14 ;  /* 0x800000020c02722b */ /* 0x000fc6000000000e */
[----:B------:R-:W-:-:S03]  /*0b40*/  LOP3.LUT R7, R9, R7, RZ, 0x3c, !PT ;  /* 0x0000000709077212 */ /* 0x000fc600078e3cff */
[----:B------:R-:W-:-:S04]  /*0b50*/  IADD3 R2, PT, PT, -R16, -0x43300000, RZ ;  /* 0xbcd0000010027810 */ /* 0x000fc80007ffe1ff */
[----:B------:R-:W-:-:S04]  /*0b60*/  FSETP.NEU.AND P0, PT, |R3|, R2, PT ;  /* 0x000000020300720b */ /* 0x000fc80003f0d200 */
[----:B------:R-:W-:Y:S02]  /*0b70*/  FSEL R12, R8, R12, !P0 ;  /* 0x0000000c080c7208 */ /* 0x000fe40004000000 */
[----:B------:R-:W-:Y:S01]  /*0b80*/  FSEL R13, R7, R13, !P0 ;  /* 0x0000000d070d7208 */ /* 0x000fe20004000000 */
[----:B------:R-:W-:Y:S06]  /*0b90*/  BRA `(.L_x_134) ;  /* 0x0000000000547947 */ /* 0x000fec0003800000 */
.L_x_133:
[----:B------:R-:W-:-:S14]  /*0ba0*/  DSETP.NAN.AND P0, PT, R8, R8, PT ;  /* 0x000000080800722a */ /* 0x000fdc0003f08000 */
[----:B------:R-:W-:Y:S05]  /*0bb0*/  @P0 BRA `(.L_x_135) ;  /* 0x0000000000440947 */ /* 0x000fea0003800000 */
[----:B------:R-:W-:-:S14]  /*0bc0*/  DSETP.NAN.AND P0, PT, R6, R6, PT ;  /* 0x000000060600722a */ /* 0x000fdc0003f08000 */
[----:B------:R-:W-:Y:S05]  /*0bd0*/  @P0 BRA `(.L_x_136) ;  /* 0x0000000000300947 */ /* 0x000fea0003800000 */
[----:B------:R-:W-:Y:S01]  /*0be0*/  ISETP.NE.AND P0, PT, R21, R20, PT ;  /* 0x000000141500720c */ /* 0x000fe20003f05270 */
[----:B------:R-:W-:Y:S02]  /*0bf0*/  IMAD.MOV.U32 R12, RZ, RZ, 0x0 ;  /* 0x00000000ff0c7424 */ /* 0x000fe400078e00ff */
[----:B------:R-:W-:-:S10]  /*0c00*/  IMAD.MOV.U32 R13, RZ, RZ, -0x80000 ;  /* 0xfff80000ff0d7424 */ /* 0x000fd400078e00ff */
[----:B------:R-:W-:Y:S05]  /*0c10*/  @!P0 BRA `(.L_x_134) ;  /* 0x0000000000348947 */ /* 0x000fea0003800000 */
[----:B------:R-:W-:Y:S02]  /*0c20*/  ISETP.NE.AND P0, PT, R21, 0x7ff00000, PT ;  /* 0x7ff000001500780c */ /* 0x000fe40003f05270 */
[----:B------:R-:W-:Y:S02]  /*0c30*/  LOP3.LUT R13, R9, 0x80000000, R7, 0x48, !PT ;  /* 0x80000000090d7812 */ /* 0x000fe400078e4807 */
[----:B------:R-:W-:-:S13]  /*0c40*/  ISETP.EQ.OR P0, PT, R20, RZ, !P0 ;  /* 0x000000ff1400720c */ /* 0x000fda0004702670 */
[----:B------:R-:W-:Y:S01]  /*0c50*/  @P0 LOP3.LUT R2, R13, 0x7ff00000, RZ, 0xfc, !PT ;  /* 0x7ff000000d020812 */ /* 0x000fe200078efcff */
[----:B------:R-:W-:Y:S02]  /*0c60*/  @!P0 IMAD.MOV.U32 R12, RZ, RZ, RZ ;  /* 0x000000ffff0c8224 */ /* 0x000fe400078e00ff */
[----:B------:R-:W-:Y:S02]  /*0c70*/  @P0 IMAD.MOV.U32 R12, RZ, RZ, RZ ;  /* 0x000000ffff0c0224 */ /* 0x000fe400078e00ff */
[----:B------:R-:W-:Y:S01]  /*0c80*/  @P0 IMAD.MOV.U32 R13, RZ, RZ, R2 ;  /* 0x000000ffff0d0224 */ /* 0x000fe200078e0002 */
[----:B------:R-:W-:Y:S06]  /*0c90*/  BRA `(.L_x_134) ;  /* 0x0000000000147947 */ /* 0x000fec0003800000 */
.L_x_136:
[----:B------:R-:W-:Y:S01]  /*0ca0*/  LOP3.LUT R13, R7, 0x80000, RZ, 0xfc, !PT ;  /* 0x00080000070d7812 */ /* 0x000fe200078efcff */
[----:B------:R-:W-:Y:S01]  /*0cb0*/  IMAD.MOV.U32 R12, RZ, RZ, R6 ;  /* 0x000000ffff0c7224 */ /* 0x000fe200078e0006 */
[----:B------:R-:W-:Y:S06]  /*0cc0*/  BRA `(.L_x_134) ;  /* 0x0000000000087947 */ /* 0x000fec0003800000 */
.L_x_135:
[----:B------:R-:W-:Y:S01]  /*0cd0*/  LOP3.LUT R13, R9, 0x80000, RZ, 0xfc, !PT ;  /* 0x00080000090d7812 */ /* 0x000fe200078efcff */
[----:B------:R-:W-:-:S07]  /*0ce0*/  IMAD.MOV.U32 R12, RZ, RZ, R8 ;  /* 0x000000ffff0c7224 */ /* 0x000fce00078e0008 */
.L_x_134:
[----:B------:R-:W-:Y:S05]  /*0cf0*/  BSYNC.RECONVERGENT B2 ;  /* 0x0000000000027941 */ /* 0x000fea0003800200 */
.L_x_132:
[----:B------:R-:W-:Y:S02]  /*0d00*/  IMAD.MOV.U32 R2, RZ, RZ, R0 ;  /* 0x000000ffff027224 */ /* 0x000fe400078e0000 */
[----:B------:R-:W-:-:S04]  /*0d10*/  IMAD.MOV.U32 R3, RZ, RZ, 0x0 ;  /* 0x00000000ff037424 */ /* 0x000fc800078e00ff */
[----:B------:R-:W-:Y:S05]  /*0d20*/  RET.REL.NODEC R2 `(_Z8genGaussPfif) ;  /* 0xfffffff002b47950 */ /* 0x000fea0003c3ffff */
        .weak           $__internal_3_$__cuda_sm3x_div_rn_noftz_f32_slowpath
        .type           $__internal_3_$__cuda_sm3x_div_rn_noftz_f32_slowpath,@function
        .size           $__internal_3_$__cuda_sm3x_div_rn_noftz_f32_slowpath,(.L_x_152 - $__internal_3_$__cuda_sm3x_div_rn_noftz_f32_slowpath)
$__internal_3_$__cuda_sm3x_div_rn_noftz_f32_slowpath:
[--C-:B------:R-:W-:Y:S01]  /*0d30*/  SHF.R.U32.HI R7, RZ, 0x17, R3.reuse ;  /* 0x00000017ff077819 */ /* 0x100fe20000011603 */
[----:B------:R-:W-:Y:S01]  /*0d40*/  BSSY.RECONVERGENT B1, `(.L_x_137) ;  /* 0x0000064000017945 */ /* 0x000fe20003800200 */
[--C-:B------:R-:W-:Y:S01]  /*0d50*/  SHF.R.U32.HI R6, RZ, 0x17, R0.reuse ;  /* 0x00000017ff067819 */ /* 0x100fe20000011600 */
[----:B------:R-:W-:Y:S01]  /*0d60*/  IMAD.MOV.U32 R8, RZ, RZ, R0 ;  /* 0x000000ffff087224 */ /* 0x000fe200078e0000 */
[----:B------:R-:W-:Y:S01]  /*0d70*/  LOP3.LUT R7, R7, 0xff, RZ, 0xc0, !PT ;  /* 0x000000ff07077812 */ /* 0x000fe200078ec0ff */
[----:B------:R-:W-:Y:S01]  /*0d80*/  IMAD.MOV.U32 R9, RZ, RZ, R3 ;  /* 0x000000ffff097224 */ /* 0x000fe200078e0003 */
[----:B------:R-:W-:-:S03]  /*0d90*/  LOP3.LUT R6, R6, 0xff, RZ, 0xc0, !PT ;  /* 0x000000ff06067812 */ /* 0x000fc600078ec0ff */
[----:B------:R-:W-:Y:S02]  /*0da0*/  VIADD R12, R7, 0xffffffff ;  /* 0xffffffff070c7836 */ /* 0x000fe40000000000 */
[----:B------:R-:W-:-:S03]  /*0db0*/  VIADD R11, R6, 0xffffffff ;  /* 0xffffffff060b7836 */ /* 0x000fc60000000000 */
[----:B------:R-:W-:-:S04]  /*0dc0*/  ISETP.GT.U32.AND P0, PT, R12, 0xfd, PT ;  /* 0x000000fd0c00780c */ /* 0x000fc80003f04070 */
[----:B------:R-:W-:-:S13]  /*0dd0*/  ISETP.GT.U32.OR P0, PT, R11, 0xfd, P0 ;  /* 0x000000fd0b00780c */ /* 0x000fda0000704470 */
[----:B------:R-:W-:Y:S01]  /*0de0*/  @!P0 IMAD.MOV.U32 R10, RZ, RZ, RZ ;  /* 0x000000ffff0a8224 */ /* 0x000fe200078e00ff */
        /* <DEDUP_REMOVED lines=22> */
[----:B------:R-:W-:Y:S02]  /*0f50*/  @!P1 FFMA R9, R3, 1.84467440737095516160e+19, RZ ;  /* 0x5f80000003099823 */ /* 0x000fe400000000ff */
[----:B------:R-:W-:-:S07]  /*0f60*/  @!P1 VIADD R10, R10, 0x40 ;  /* 0x000000400a0a9836 */ /* 0x000fce0000000000 */
.L_x_138:
[----:B------:R-:W-:Y:S01]  /*0f70*/  LEA R0, R7, 0xc0800000, 0x17 ;  /* 0xc080000007007811 */ /* 0x000fe200078eb8ff */
[----:B------:R-:W-:Y:S01]  /*0f80*/  VIADD R6, R6, 0xffffff81 ;  /* 0xffffff8106067836 */ /* 0x000fe20000000000 */
[----:B------:R-:W-:Y:S03]  /*0f90*/  BSSY.RECONVERGENT B2, `(.L_x_143) ;  /* 0x0000035000027945 */ /* 0x000fe60003800200 */
[----:B------:R-:W-:Y:S01]  /*0fa0*/  IMAD.IADD R9, R9, 0x1, -R0 ;  /* 0x0000000109097824 */ /* 0x000fe200078e0a00 */
[C---:B------:R-:W-:Y:S01]  /*0fb0*/  IADD3 R7, PT, PT, R6.reuse, 0x7f, -R7 ;  /* 0x0000007f06077810 */ /* 0x040fe20007ffe807 */
[----:B------:R-:W-:Y:S02]  /*0fc0*/  IMAD R0, R6, -0x800000, R8 ;  /* 0xff80000006007824 */ /* 0x000fe400078e0208 */
[----:B------:R-:W0:Y:S01]  /*0fd0*/  MUFU.RCP R3, R9 ;  /* 0x0000000900037308 */ /* 0x000e220000001000 */
[----:B------:R-:W-:Y:S01]  /*0fe0*/  FADD.FTZ R11, -R9, -RZ ;  /* 0x800000ff090b7221 */ /* 0x000fe20000010100 */
[----:B------:R-:W-:-:S03]  /*0ff0*/  IMAD.IADD R7, R7, 0x1, R10 ;  /* 0x0000000107077824 */ /* 0x000fc600078e020a */
[----:B0-----:R-:W-:-:S04]  /*1000*/  FFMA R12, R3, R11, 1 ;  /* 0x3f800000030c7423 */ /* 0x001fc8000000000b */
        /* <DEDUP_REMOVED lines=25> */
[----:B------:R-:W-:Y:S02]  /*11a0*/  VIADD R8, R9, 0x20 ;  /* 0x0000002009087836 */ /* 0x000fe40000000000 */
[----:B------:R-:W-:Y:S01]  /*11b0*/  LOP3.LUT R7, R7, 0x800000, RZ, 0xfc, !PT ;  /* 0x0080000007077812 */ /* 0x000fe200078efcff */
[----:B------:R-:W-:Y:S01]  /*11c0*/  IMAD.MOV R9, RZ, RZ, -R9 ;  /* 0x000000ffff097224 */ /* 0x000fe200078e0a09 */
[----:B------:R-:W-:-:S02]  /*11d0*/  FSETP.NEU.FTZ.AND P0, PT, R3, R6, PT ;  /* 0x000000060300720b */ /* 0x000fc40003f1d000 */
[----:B------:R-:W-:Y:S02]  /*11e0*/  SHF.L.U32 R8, R7, R8, RZ ;  /* 0x0000000807087219 */ /* 0x000fe400000006ff */
[----:B------:R-:W-:Y:S02]  /*11f0*/  SEL R6, R9, RZ, P2 ;  /* 0x000000ff09067207 */ /* 0x000fe40001000000 */
[----:B------:R-:W-:Y:S02]  /*1200*/  ISETP.NE.AND P1, PT, R8, RZ, P1 ;  /* 0x000000ff0800720c */ /* 0x000fe40000f25270 */
[----:B------:R-:W-:Y:S02]  /*1210*/  SHF.R.U32.HI R6, RZ, R6, R7 ;  /* 0x00000006ff067219 */ /* 0x000fe40000011607 */
[----:B------:R-:W-:Y:S02]  /*1220*/  PLOP3.LUT P0, PT, P0, P1, PT, 0xf8, 0x8f ;  /* 0x00000000008f781c */ /* 0x000fe40000703f70 */
[----:B------:R-:W-:-:S02]  /*1230*/  SHF.R.U32.HI R8, RZ, 0x1, R6 ;  /* 0x00000001ff087819 */ /* 0x000fc40000011606 */
[----:B------:R-:W-:-:S04]  /*1240*/  SEL R3, RZ, 0x1, !P0 ;  /* 0x00000001ff037807 */ /* 0x000fc80004000000 */
[----:B------:R-:W-:-:S04]  /*1250*/  LOP3.LUT R3, R3, 0x1, R8, 0xf8, !PT ;  /* 0x0000000103037812 */ /* 0x000fc800078ef808 */
[----:B------:R-:W-:-:S05]  /*1260*/  LOP3.LUT R3, R3, R6, RZ, 0xc0, !PT ;  /* 0x0000000603037212 */ /* 0x000fca00078ec0ff */
[----:B------:R-:W-:-:S05]  /*1270*/  IMAD.IADD R3, R8, 0x1, R3 ;  /* 0x0000000108037824 */ /* 0x000fca00078e0203 */
[----:B------:R-:W-:Y:S01]  /*1280*/  LOP3.LUT R0, R3, R0, RZ, 0xfc, !PT ;  /* 0x0000000003007212 */ /* 0x000fe200078efcff */
[----:B------:R-:W-:Y:S06]  /*1290*/  BRA `(.L_x_146) ;  /* 0x0000000000107947 */ /* 0x000fec0003800000 */
.L_x_145:
[----:B------:R-:W-:-:S04]  /*12a0*/  LOP3.LUT R0, R0, 0x80000000, RZ, 0xc0, !PT ;  /* 0x8000000000007812 */ /* 0x000fc800078ec0ff */
[----:B------:R-:W-:Y:S01]  /*12b0*/  LOP3.LUT R0, R0, 0x7f800000, RZ, 0xfc, !PT ;  /* 0x7f80000000007812 */ /* 0x000fe200078efcff */
[----:B------:R-:W-:Y:S06]  /*12c0*/  BRA `(.L_x_146) ;  /* 0x0000000000047947 */ /* 0x000fec0003800000 */
.L_x_144:
[----:B------:R-:W-:-:S07]  /*12d0*/  IMAD R0, R7, 0x800000, R0 ;  /* 0x0080000007007824 */ /* 0x000fce00078e0200 */
.L_x_146:
[----:B------:R-:W-:Y:S05]  /*12e0*/  BSYNC.RECONVERGENT B2 ;  /* 0x0000000000027941 */ /* 0x000fea0003800200 */
.L_x_143:
[----:B------:R-:W-:Y:S05]  /*12f0*/  BRA `(.L_x_147) ;  /* 0x0000000000207947 */ /* 0x000fea0003800000 */
.L_x_142:
[----:B------:R-:W-:-:S04]  /*1300*/  LOP3.LUT R0, R9, 0x80000000, R8, 0x48, !PT ;  /* 0x8000000009007812 */ /* 0x000fc800078e4808 */
[----:B------:R-:W-:Y:S01]  /*1310*/  LOP3.LUT R0, R0, 0x7f800000, RZ, 0xfc, !PT ;  /* 0x7f80000000007812 */ /* 0x000fe200078efcff */
[----:B------:R-:W-:Y:S06]  /*1320*/  BRA `(.L_x_147) ;  /* 0x0000000000147947 */ /* 0x000fec0003800000 */
.L_x_141:
[----:B------:R-:W-:Y:S01]  /*1330*/  LOP3.LUT R0, R9, 0x80000000, R8, 0x48, !PT ;  /* 0x8000000009007812 */ /* 0x000fe200078e4808 */
[----:B------:R-:W-:Y:S06]  /*1340*/  BRA `(.L_x_147) ;  /* 0x00000000000c7947 */ /* 0x000fec0003800000 */
.L_x_140:
[----:B------:R-:W0:Y:S01]  /*1350*/  MUFU.RSQ R0, -QNAN ;  /* 0xffc0000000007908 */ /* 0x000e220000001400 */
[----:B------:R-:W-:Y:S05]  /*1360*/  BRA `(.L_x_147) ;  /* 0x0000000000047947 */ /* 0x000fea0003800000 */
.L_x_139:
[----:B------:R-:W-:-:S07]  /*1370*/  FADD.FTZ R0, R0, R3 ;  /* 0x0000000300007221 */ /* 0x000fce0000010000 */
.L_x_147:
[----:B------:R-:W-:Y:S05]  /*1380*/  BSYNC.RECONVERGENT B1 ;  /* 0x0000000000017941 */ /* 0x000fea0003800200 */
.L_x_137:
[----:B------:R-:W-:-:S04]  /*1390*/  IMAD.MOV.U32 R3, RZ, RZ, 0x0 ;  /* 0x00000000ff037424 */ /* 0x000fc800078e00ff */
[----:B0-----:R-:W-:Y:S05]  /*13a0*/  RET.REL.NODEC R2 `(_Z8genGaussPfif) ;  /* 0xffffffec02147950 */ /* 0x001fea0003c3ffff */
.L_x_148:
        /* <DEDUP_REMOVED lines=13> */
.L_x_152:


//--------------------- .nv.shared._Z9trans2BmpPfP6uchar3iii --------------------------
	.section	.nv.shared._Z9trans2BmpPfP6uchar3iii,"aw",@nobits
	.sectionflags	@""
	.align	16
	.zero		1024


//--------------------- .nv.shared.reserved.0     --------------------------
	.section	.nv.shared.reserved.0,"aw",@nobits
	.weak		__nv_reservedSMEM_offset_0_alias
	.size		__nv_reservedSMEM_offset_0_alias, 0, 64
	.other		__nv_reservedSMEM_offset_0_alias,@"STO_CUDA_RESERVED_SHARED STV_DEFAULT"
__nv_reservedSMEM_offset_0_alias:
	.zero		0
	.zero		64


//--------------------- .nv.shared._Z18edgeTraceOptimizedPfS_S_iiiff --------------------------
	.section	.nv.shared._Z18edgeTraceOptimizedPfS_S_iiiff,"aw",@nobits
	.sectionflags	@""
	.align	16
.nv.shared._Z18edgeTraceOptimizedPfS_S_iiiff:
	.zero		5648


//--------------------- .nv.shared._Z9edgeTracePfS_S_iiiff --------------------------
	.section	.nv.shared._Z9edgeTracePfS_S_iiiff,"aw",@nobits
	.sectionflags	@""
	.align	16
	.zero		1024


//--------------------- .nv.shared._Z11findMaxGradPfiiS_ --------------------------
	.section	.nv.shared._Z11findMaxGradPfiiS_,"aw",@nobits
	.sectionflags	@""
	.align	16
	.zero		1024


//--------------------- .nv.shared._Z14nonMaxRestrainPfS_S_S_ii --------------------------
	.section	.nv.shared._Z14nonMaxRestrainPfS_S_S_ii,"aw",@nobits
	.sectionflags	@""
	.align	16
	.zero		1024


//--------------------- .nv.shared._Z12calcGradientPfS_S_S_ii --------------------------
	.section	.nv.shared._Z12calcGradientPfS_S_S_ii,"aw",@nobits
	.sectionflags	@""
	.align	16
	.zero		1024


//--------------------- .nv.shared._Z9gaussBlurPfS_iiS_i --------------------------
	.section	.nv.shared._Z9gaussBlurPfS_iiS_i,"aw",@nobits
	.sectionflags	@""
	.align	16
.nv.shared._Z9gaussBlurPfS_iiS_i:
	.zero		1136


//--------------------- .nv.shared._Z13rgb2grayscaleP6uchar3iiPf --------------------------
	.section	.nv.shared._Z13rgb2grayscaleP6uchar3iiPf,"aw",@nobits
	.sectionflags	@""
	.align	16
	.zero		1024


//--------------------- .nv.shared._Z8genGaussPfif --------------------------
	.section	.nv.shared._Z8genGaussPfif,"aw",@nobits
	.sectionflags	@""
	.align	16
.nv.shared._Z8genGaussPfif:
	.zero		1040


//--------------------- .nv.constant0._Z9trans2BmpPfP6uchar3iii --------------------------
	.section	.nv.constant0._Z9trans2BmpPfP6uchar3iii,"a",@progbits
	.sectionflags	@""
	.align	4
.nv.constant0._Z9trans2BmpPfP6uchar3iii:
	.zero		924


//--------------------- .nv.constant0._Z18edgeTraceOptimizedPfS_S_iiiff --------------------------
	.section	.nv.constant0._Z18edgeTraceOptimizedPfS_S_iiiff,"a",@progbits
	.sectionflags	@""
	.align	4
.nv.constant0._Z18edgeTraceOptimizedPfS_S_iiiff:
	.zero		940


//--------------------- .nv.constant0._Z9edgeTracePfS_S_iiiff --------------------------
	.section	.nv.constant0._Z9edgeTracePfS_S_iiiff,"a",@progbits
	.sectionflags	@""
	.align	4
.nv.constant0._Z9edgeTracePfS_S_iiiff:
	.zero		940


//--------------------- .nv.constant0._Z11findMaxGradPfiiS_ --------------------------
	.section	.nv.constant0._Z11findMaxGradPfiiS_,"a",@progbits
	.sectionflags	@""
	.align	4
.nv.constant0._Z11findMaxGradPfiiS_:
	.zero		920


//--------------------- .nv.constant0._Z14nonMaxRestrainPfS_S_S_ii --------------------------
	.section	.nv.constant0._Z14nonMaxRestrainPfS_S_S_ii,"a",@progbits
	.sectionflags	@""
	.align	4
.nv.constant0._Z14nonMaxRestrainPfS_S_S_ii:
	.zero		936


//--------------------- .nv.constant0._Z12calcGradientPfS_S_S_ii --------------------------
	.section	.nv.constant0._Z12calcGradientPfS_S_S_ii,"a",@progbits
	.sectionflags	@""
	.align	4
.nv.constant0._Z12calcGradientPfS_S_S_ii:
	.zero		936


//--------------------- .nv.constant0._Z9gaussBlurPfS_iiS_i --------------------------
	.section	.nv.constant0._Z9gaussBlurPfS_iiS_i,"a",@progbits
	.sectionflags	@""
	.align	4
.nv.constant0._Z9gaussBlurPfS_iiS_i:
	.zero		932


//--------------------- .nv.constant0._Z13rgb2grayscaleP6uchar3iiPf --------------------------
	.section	.nv.constant0._Z13rgb2grayscaleP6uchar3iiPf,"a",@progbits
	.sectionflags	@""
	.align	4
.nv.constant0._Z13rgb2grayscaleP6uchar3iiPf:
	.zero		920


//--------------------- .nv.constant0._Z8genGaussPfif --------------------------
	.section	.nv.constant0._Z8genGaussPfif,"a",@progbits
	.sectionflags	@""
	.align	4
.nv.constant0._Z8genGaussPfif:
	.zero		912


//--------------------- SYMBOLS --------------------------

	.type		.nv.reservedSmem.offset0,@object
	.size		.nv.reservedSmem.offset0,0x4
	.type		.nv.reservedSmem.cap,@object
	.size		.nv.reservedSmem.cap,0x4
